//
// Generated by NVIDIA NVVM Compiler
//
// Compiler Build ID: CL-36424714
// Cuda compilation tools, release 13.0, V13.0.88
// Based on NVVM 20.0.0
//

.version 9.0
.target sm_100
.address_size 64

	// .globl	_Z9sumFramesIfEviiiiPKT_S2_PKiPS0_S5_
.global .align 1 .b8 _ZN34_INTERNAL_9f6d37d7_4_k_cu_9255b7d74cuda3std3__45__cpo5beginE[1];
.global .align 1 .b8 _ZN34_INTERNAL_9f6d37d7_4_k_cu_9255b7d74cuda3std3__45__cpo3endE[1];
.global .align 1 .b8 _ZN34_INTERNAL_9f6d37d7_4_k_cu_9255b7d74cuda3std3__45__cpo6cbeginE[1];
.global .align 1 .b8 _ZN34_INTERNAL_9f6d37d7_4_k_cu_9255b7d74cuda3std3__45__cpo4cendE[1];
.global .align 1 .b8 _ZN34_INTERNAL_9f6d37d7_4_k_cu_9255b7d74cuda3std3__45__cpo6rbeginE[1];
.global .align 1 .b8 _ZN34_INTERNAL_9f6d37d7_4_k_cu_9255b7d74cuda3std3__45__cpo4rendE[1];
.global .align 1 .b8 _ZN34_INTERNAL_9f6d37d7_4_k_cu_9255b7d74cuda3std3__45__cpo7crbeginE[1];
.global .align 1 .b8 _ZN34_INTERNAL_9f6d37d7_4_k_cu_9255b7d74cuda3std3__45__cpo5crendE[1];
.global .align 1 .b8 _ZN34_INTERNAL_9f6d37d7_4_k_cu_9255b7d74cuda3std3__436_GLOBAL__N__9f6d37d7_4_k_cu_9255b7d76ignoreE[1];
.global .align 1 .b8 _ZN34_INTERNAL_9f6d37d7_4_k_cu_9255b7d74cuda3std3__419piecewise_constructE[1];
.global .align 1 .b8 _ZN34_INTERNAL_9f6d37d7_4_k_cu_9255b7d74cuda3std3__48in_placeE[1];
.global .align 1 .b8 _ZN34_INTERNAL_9f6d37d7_4_k_cu_9255b7d74cuda3std3__420unreachable_sentinelE[1];
.global .align 1 .b8 _ZN34_INTERNAL_9f6d37d7_4_k_cu_9255b7d74cuda3std3__47nulloptE[1];
.global .align 1 .b8 _ZN34_INTERNAL_9f6d37d7_4_k_cu_9255b7d74cuda3std3__48unexpectE[1];
.global .align 1 .b8 _ZN34_INTERNAL_9f6d37d7_4_k_cu_9255b7d74cuda3std6ranges3__45__cpo4swapE[1];
.global .align 1 .b8 _ZN34_INTERNAL_9f6d37d7_4_k_cu_9255b7d74cuda3std6ranges3__45__cpo9iter_moveE[1];
.global .align 1 .b8 _ZN34_INTERNAL_9f6d37d7_4_k_cu_9255b7d74cuda3std6ranges3__45__cpo5beginE[1];
.global .align 1 .b8 _ZN34_INTERNAL_9f6d37d7_4_k_cu_9255b7d74cuda3std6ranges3__45__cpo3endE[1];
.global .align 1 .b8 _ZN34_INTERNAL_9f6d37d7_4_k_cu_9255b7d74cuda3std6ranges3__45__cpo6cbeginE[1];
.global .align 1 .b8 _ZN34_INTERNAL_9f6d37d7_4_k_cu_9255b7d74cuda3std6ranges3__45__cpo4cendE[1];
.global .align 1 .b8 _ZN34_INTERNAL_9f6d37d7_4_k_cu_9255b7d74cuda3std6ranges3__45__cpo7advanceE[1];
.global .align 1 .b8 _ZN34_INTERNAL_9f6d37d7_4_k_cu_9255b7d74cuda3std6ranges3__45__cpo9iter_swapE[1];
.global .align 1 .b8 _ZN34_INTERNAL_9f6d37d7_4_k_cu_9255b7d74cuda3std6ranges3__45__cpo4nextE[1];
.global .align 1 .b8 _ZN34_INTERNAL_9f6d37d7_4_k_cu_9255b7d74cuda3std6ranges3__45__cpo4prevE[1];
.global .align 1 .b8 _ZN34_INTERNAL_9f6d37d7_4_k_cu_9255b7d74cuda3std6ranges3__45__cpo4dataE[1];
.global .align 1 .b8 _ZN34_INTERNAL_9f6d37d7_4_k_cu_9255b7d74cuda3std6ranges3__45__cpo5cdataE[1];
.global .align 1 .b8 _ZN34_INTERNAL_9f6d37d7_4_k_cu_9255b7d74cuda3std6ranges3__45__cpo4sizeE[1];
.global .align 1 .b8 _ZN34_INTERNAL_9f6d37d7_4_k_cu_9255b7d74cuda3std6ranges3__45__cpo5ssizeE[1];
.global .align 1 .b8 _ZN34_INTERNAL_9f6d37d7_4_k_cu_9255b7d74cuda3std6ranges3__45__cpo8distanceE[1];
.global .align 1 .b8 _ZN34_INTERNAL_9f6d37d7_4_k_cu_9255b7d76thrust24THRUST_300001_SM_1000_NS8cuda_cub3parE[1];
.global .align 1 .b8 _ZN34_INTERNAL_9f6d37d7_4_k_cu_9255b7d76thrust24THRUST_300001_SM_1000_NS8cuda_cub10par_nosyncE[1];
.global .align 1 .b8 _ZN34_INTERNAL_9f6d37d7_4_k_cu_9255b7d76thrust24THRUST_300001_SM_1000_NS6system6detail10sequential3seqE[1];
.global .align 1 .b8 _ZN34_INTERNAL_9f6d37d7_4_k_cu_9255b7d76thrust24THRUST_300001_SM_1000_NS12placeholders2_1E[1];
.global .align 1 .b8 _ZN34_INTERNAL_9f6d37d7_4_k_cu_9255b7d76thrust24THRUST_300001_SM_1000_NS12placeholders2_2E[1];
.global .align 1 .b8 _ZN34_INTERNAL_9f6d37d7_4_k_cu_9255b7d76thrust24THRUST_300001_SM_1000_NS12placeholders2_3E[1];
.global .align 1 .b8 _ZN34_INTERNAL_9f6d37d7_4_k_cu_9255b7d76thrust24THRUST_300001_SM_1000_NS12placeholders2_4E[1];
.global .align 1 .b8 _ZN34_INTERNAL_9f6d37d7_4_k_cu_9255b7d76thrust24THRUST_300001_SM_1000_NS12placeholders2_5E[1];
.global .align 1 .b8 _ZN34_INTERNAL_9f6d37d7_4_k_cu_9255b7d76thrust24THRUST_300001_SM_1000_NS12placeholders2_6E[1];
.global .align 1 .b8 _ZN34_INTERNAL_9f6d37d7_4_k_cu_9255b7d76thrust24THRUST_300001_SM_1000_NS12placeholders2_7E[1];
.global .align 1 .b8 _ZN34_INTERNAL_9f6d37d7_4_k_cu_9255b7d76thrust24THRUST_300001_SM_1000_NS12placeholders2_8E[1];
.global .align 1 .b8 _ZN34_INTERNAL_9f6d37d7_4_k_cu_9255b7d76thrust24THRUST_300001_SM_1000_NS12placeholders2_9E[1];
.global .align 1 .b8 _ZN34_INTERNAL_9f6d37d7_4_k_cu_9255b7d76thrust24THRUST_300001_SM_1000_NS12placeholders3_10E[1];
.global .align 1 .b8 _ZN34_INTERNAL_9f6d37d7_4_k_cu_9255b7d76thrust24THRUST_300001_SM_1000_NS3seqE[1];
.extern .shared .align 16 .b8 S[];

.visible .entry _Z9sumFramesIfEviiiiPKT_S2_PKiPS0_S5_(
	.param .u32 _Z9sumFramesIfEviiiiPKT_S2_PKiPS0_S5__param_0,
	.param .u32 _Z9sumFramesIfEviiiiPKT_S2_PKiPS0_S5__param_1,
	.param .u32 _Z9sumFramesIfEviiiiPKT_S2_PKiPS0_S5__param_2,
	.param .u32 _Z9sumFramesIfEviiiiPKT_S2_PKiPS0_S5__param_3,
	.param .u64 .ptr .align 1 _Z9sumFramesIfEviiiiPKT_S2_PKiPS0_S5__param_4,
	.param .u64 .ptr .align 1 _Z9sumFramesIfEviiiiPKT_S2_PKiPS0_S5__param_5,
	.param .u64 .ptr .align 1 _Z9sumFramesIfEviiiiPKT_S2_PKiPS0_S5__param_6,
	.param .u64 .ptr .align 1 _Z9sumFramesIfEviiiiPKT_S2_PKiPS0_S5__param_7,
	.param .u64 .ptr .align 1 _Z9sumFramesIfEviiiiPKT_S2_PKiPS0_S5__param_8
)
{
	.local .align 4 .b8 	__local_depot0[4];
	.reg .b64 	%SP;
	.reg .b64 	%SPL;
	.reg .pred 	%p<34>;
	.reg .b32 	%r<192>;
	.reg .b32 	%f<122>;
	.reg .b64 	%rd<136>;

	mov.u64 	%SPL, __local_depot0;
	cvta.local.u64 	%SP, %SPL;
	ld.param.u32 	%r59, [_Z9sumFramesIfEviiiiPKT_S2_PKiPS0_S5__param_0];
	ld.param.u32 	%r60, [_Z9sumFramesIfEviiiiPKT_S2_PKiPS0_S5__param_1];
	ld.param.u32 	%r181, [_Z9sumFramesIfEviiiiPKT_S2_PKiPS0_S5__param_2];
	ld.param.u32 	%r62, [_Z9sumFramesIfEviiiiPKT_S2_PKiPS0_S5__param_3];
	ld.param.u64 	%rd39, [_Z9sumFramesIfEviiiiPKT_S2_PKiPS0_S5__param_4];
	ld.param.u64 	%rd40, [_Z9sumFramesIfEviiiiPKT_S2_PKiPS0_S5__param_5];
	ld.param.u64 	%rd41, [_Z9sumFramesIfEviiiiPKT_S2_PKiPS0_S5__param_6];
	ld.param.u64 	%rd42, [_Z9sumFramesIfEviiiiPKT_S2_PKiPS0_S5__param_7];
	ld.param.u64 	%rd43, [_Z9sumFramesIfEviiiiPKT_S2_PKiPS0_S5__param_8];
	mov.u32 	%r63, %nctaid.x;
	add.s32 	%r64, %r63, %r181;
	add.s32 	%r65, %r64, -1;
	div.u32 	%r1, %r65, %r63;
	mov.u32 	%r66, %ctaid.x;
	mul.lo.s32 	%r2, %r1, %r66;
	sub.s32 	%r67, %r181, %r2;
	min.s32 	%r3, %r1, %r67;
	setp.lt.s32 	%p2, %r3, 1;
	@%p2 bra 	$L__BB0_43;
	mov.u32 	%r68, %nctaid.y;
	add.s32 	%r69, %r68, %r62;
	add.s32 	%r70, %r69, -1;
	div.u32 	%r71, %r70, %r68;
	mov.u32 	%r72, %ctaid.y;
	mul.lo.s32 	%r4, %r71, %r72;
	sub.s32 	%r73, %r62, %r4;
	min.s32 	%r5, %r71, %r73;
	setp.lt.s32 	%p3, %r5, 1;
	@%p3 bra 	$L__BB0_43;
	cvta.to.global.u64 	%rd44, %rd41;
	mul.wide.s32 	%rd45, %r4, 4;
	add.s64 	%rd1, %rd44, %rd45;
	ld.global.nc.u32 	%r74, [%rd1];
	cvt.s64.s32 	%rd46, %r74;
	mul.wide.s32 	%rd47, %r74, %r59;
	cvta.to.global.u64 	%rd48, %rd39;
	shl.b64 	%rd49, %rd47, 2;
	add.s64 	%rd133, %rd48, %rd49;
	mul.wide.s32 	%rd50, %r2, %r60;
	add.s64 	%rd51, %rd50, %rd46;
	cvta.to.global.u64 	%rd52, %rd40;
	shl.b64 	%rd53, %rd51, 2;
	add.s64 	%rd134, %rd52, %rd53;
	mad.lo.s32 	%r6, %r4, %r181, %r2;
	mul.lo.s32 	%r7, %r6, %r59;
	shl.b32 	%r8, %r59, 4;
	shl.b32 	%r75, %r59, 6;
	mov.u32 	%r76, S;
	add.s32 	%r9, %r76, %r75;
	shl.b32 	%r77, %r1, 6;
	add.s32 	%r10, %r9, %r77;
	mov.u32 	%r11, %tid.x;
	mov.u32 	%r12, %tid.y;
	mov.u32 	%r13, %ntid.x;
	mad.lo.s32 	%r14, %r12, %r13, %r11;
	mov.u32 	%r78, %ntid.y;
	mul.lo.s32 	%r15, %r13, %r78;
	setp.ge.u32 	%p4, %r14, %r5;
	@%p4 bra 	$L__BB0_9;
	add.s32 	%r79, %r14, %r15;
	max.u32 	%r80, %r5, %r79;
	setp.lt.u32 	%p5, %r79, %r5;
	selp.u32 	%r81, 1, 0, %p5;
	add.s32 	%r82, %r79, %r81;
	sub.s32 	%r83, %r80, %r82;
	div.u32 	%r84, %r83, %r15;
	add.s32 	%r16, %r84, %r81;
	and.b32  	%r85, %r16, 3;
	setp.eq.s32 	%p6, %r85, 3;
	mov.u32 	%r177, %r14;
	@%p6 bra 	$L__BB0_6;
	add.s32 	%r87, %r16, 1;
	and.b32  	%r17, %r87, 3;
	mov.b32 	%r176, 0;
	mov.u32 	%r177, %r14;
$L__BB0_5:
	.pragma "nounroll";
	add.s32 	%r88, %r177, %r62;
	mul.wide.s32 	%rd54, %r88, 4;
	add.s64 	%rd55, %rd1, %rd54;
	ld.global.nc.u32 	%r89, [%rd55];
	mul.wide.u32 	%rd56, %r177, 4;
	add.s64 	%rd57, %rd1, %rd56;
	ld.global.nc.u32 	%r90, [%rd57];
	sub.s32 	%r91, %r89, %r90;
	add.s32 	%r92, %r91, 1;
	shl.b32 	%r93, %r177, 2;
	add.s32 	%r94, %r10, %r93;
	st.shared.u32 	[%r94], %r92;
	add.s32 	%r177, %r177, %r15;
	add.s32 	%r176, %r176, 1;
	setp.ne.s32 	%p7, %r176, %r17;
	@%p7 bra 	$L__BB0_5;
$L__BB0_6:
	setp.lt.u32 	%p8, %r16, 3;
	@%p8 bra 	$L__BB0_9;
	shl.b32 	%r103, %r15, 2;
	cvt.u64.u32 	%rd62, %r103;
$L__BB0_8:
	add.s32 	%r95, %r177, %r62;
	mul.wide.s32 	%rd58, %r95, 4;
	add.s64 	%rd59, %rd1, %rd58;
	ld.global.nc.u32 	%r96, [%rd59];
	mul.wide.u32 	%rd60, %r177, 4;
	add.s64 	%rd61, %rd1, %rd60;
	ld.global.nc.u32 	%r97, [%rd61];
	sub.s32 	%r98, %r96, %r97;
	add.s32 	%r99, %r98, 1;
	shl.b32 	%r100, %r177, 2;
	add.s32 	%r101, %r10, %r100;
	st.shared.u32 	[%r101], %r99;
	add.s32 	%r102, %r177, %r15;
	add.s64 	%rd63, %rd59, %rd62;
	ld.global.nc.u32 	%r104, [%rd63];
	mul.wide.u32 	%rd64, %r102, 4;
	add.s64 	%rd65, %rd1, %rd64;
	ld.global.nc.u32 	%r105, [%rd65];
	sub.s32 	%r106, %r104, %r105;
	add.s32 	%r107, %r106, 1;
	add.s32 	%r108, %r101, %r103;
	st.shared.u32 	[%r108], %r107;
	add.s32 	%r109, %r102, %r15;
	add.s64 	%rd66, %rd63, %rd62;
	ld.global.nc.u32 	%r110, [%rd66];
	mul.wide.u32 	%rd67, %r109, 4;
	add.s64 	%rd68, %rd1, %rd67;
	ld.global.nc.u32 	%r111, [%rd68];
	sub.s32 	%r112, %r110, %r111;
	add.s32 	%r113, %r112, 1;
	add.s32 	%r114, %r108, %r103;
	st.shared.u32 	[%r114], %r113;
	add.s32 	%r115, %r109, %r15;
	add.s64 	%rd69, %rd66, %rd62;
	ld.global.nc.u32 	%r116, [%rd69];
	mul.wide.u32 	%rd70, %r115, 4;
	add.s64 	%rd71, %rd1, %rd70;
	ld.global.nc.u32 	%r117, [%rd71];
	sub.s32 	%r118, %r116, %r117;
	add.s32 	%r119, %r118, 1;
	add.s32 	%r120, %r114, %r103;
	st.shared.u32 	[%r120], %r119;
	add.s32 	%r177, %r115, %r15;
	setp.lt.s32 	%p9, %r177, %r5;
	@%p9 bra 	$L__BB0_8;
$L__BB0_9:
	add.u64 	%rd127, %SP, 0;
	cvta.to.local.u64 	%rd73, %rd127;
	mov.b32 	%r121, 1065353216;
	st.local.u32 	[%rd73], %r121;
	mul.lo.s32 	%r25, %r3, %r59;
	setp.ge.s32 	%p10, %r14, %r25;
	@%p10 bra 	$L__BB0_11;
	div.s32 	%r126, %r14, %r59;
	mul.lo.s32 	%r127, %r126, %r59;
	sub.s32 	%r128, %r14, %r127;
	cvt.u64.u32 	%rd82, %r128;
	mul.wide.u32 	%rd83, %r128, 4;
	cvt.u64.u32 	%rd84, %r76;
	cvta.shared.u64 	%rd85, %rd84;
	add.s64 	%rd127, %rd85, %rd83;
	shl.b32 	%r130, %r126, 6;
	add.s32 	%r179, %r9, %r130;
	cvt.s64.s32 	%rd86, %r7;
	add.s64 	%rd87, %rd82, %rd86;
	cvt.s64.s32 	%rd88, %r127;
	add.s64 	%rd89, %rd87, %rd88;
	cvta.to.global.u64 	%rd90, %rd42;
	shl.b64 	%rd91, %rd89, 2;
	add.s64 	%rd128, %rd90, %rd91;
	mul.lo.s32 	%r181, %r181, %r59;
	mov.pred 	%p33, 0;
	mov.u32 	%r180, %r59;
	bra.uni 	$L__BB0_13;
$L__BB0_11:
	sub.s32 	%r28, %r14, %r25;
	setp.ge.s32 	%p12, %r28, %r3;
	mov.b32 	%r180, 0;
	mov.pred 	%p33, -1;
	@%p12 bra 	$L__BB0_13;
	shl.b32 	%r125, %r28, 6;
	add.s32 	%r179, %r9, %r125;
	cvt.s64.s32 	%rd77, %r28;
	cvt.s64.s32 	%rd78, %r6;
	add.s64 	%rd79, %rd78, %rd77;
	cvta.to.global.u64 	%rd80, %rd43;
	shl.b64 	%rd81, %rd79, 2;
	add.s64 	%rd128, %rd80, %rd81;
	mov.pred 	%p33, 0;
$L__BB0_13:
	shl.b32 	%r33, %r3, 4;
	add.s32 	%r132, %r8, 31;
	shr.s32 	%r133, %r132, 31;
	shr.u32 	%r134, %r133, 27;
	add.s32 	%r135, %r132, %r134;
	and.b32  	%r136, %r135, -32;
	add.s32 	%r137, %r136, %r14;
	rem.s32 	%r34, %r137, %r15;
	mul.wide.s32 	%rd10, %r180, 4;
	add.s64 	%rd9, %rd127, %rd10;
	add.s64 	%rd92, %rd9, %rd10;
	add.s64 	%rd93, %rd92, %rd10;
	add.s64 	%rd11, %rd93, %rd10;
	add.s64 	%rd12, %rd11, %rd10;
	add.s64 	%rd13, %rd12, %rd10;
	add.s64 	%rd14, %rd13, %rd10;
	add.s64 	%rd15, %rd14, %rd10;
	add.s64 	%rd16, %rd15, %rd10;
	add.s64 	%rd17, %rd16, %rd10;
	add.s64 	%rd18, %rd17, %rd10;
	add.s64 	%rd19, %rd18, %rd10;
	add.s64 	%rd20, %rd19, %rd10;
	add.s64 	%rd21, %rd20, %rd10;
	shl.b32 	%r35, %r15, 2;
	mul.wide.u32 	%rd94, %r12, %r13;
	cvt.u64.u32 	%rd95, %r11;
	add.s64 	%rd96, %rd94, %rd95;
	shl.b64 	%rd22, %rd96, 2;
	mul.wide.u32 	%rd23, %r15, 4;
	mov.b32 	%r182, 0;
$L__BB0_14:
	bar.sync 	0;
	shl.b32 	%r138, %r182, 2;
	add.s32 	%r139, %r10, %r138;
	ld.shared.u32 	%r183, [%r139];
	setp.lt.s32 	%p15, %r183, 16;
	mov.f32 	%f116, 0f00000000;
	@%p15 bra 	$L__BB0_25;
	mov.f32 	%f116, 0f00000000;
	mov.u32 	%r184, %r183;
$L__BB0_16:
	setp.ge.s32 	%p16, %r14, %r8;
	@%p16 bra 	$L__BB0_19;
	shl.b32 	%r140, %r14, 2;
	mov.u32 	%r141, S;
	add.s32 	%r185, %r141, %r140;
	add.s64 	%rd135, %rd133, %rd22;
	mov.u32 	%r186, %r14;
$L__BB0_18:
	ld.global.nc.f32 	%f17, [%rd135];
	st.shared.f32 	[%r185], %f17;
	add.s32 	%r186, %r186, %r15;
	add.s32 	%r185, %r185, %r35;
	add.s64 	%rd135, %rd135, %rd23;
	setp.lt.s32 	%p17, %r186, %r8;
	@%p17 bra 	$L__BB0_18;
$L__BB0_19:
	setp.ge.s32 	%p18, %r34, %r33;
	@%p18 bra 	$L__BB0_22;
	mov.u32 	%r187, %r34;
$L__BB0_21:
	shr.s32 	%r142, %r187, 31;
	shr.u32 	%r143, %r142, 28;
	add.s32 	%r144, %r187, %r143;
	and.b32  	%r145, %r144, -16;
	sub.s32 	%r146, %r187, %r145;
	shr.s32 	%r147, %r144, 4;
	mad.lo.s32 	%r148, %r147, %r60, %r146;
	mul.wide.s32 	%rd97, %r148, 4;
	add.s64 	%rd98, %rd134, %rd97;
	ld.global.nc.f32 	%f18, [%rd98];
	shl.b32 	%r149, %r187, 2;
	add.s32 	%r150, %r9, %r149;
	st.shared.f32 	[%r150], %f18;
	add.s32 	%r187, %r187, %r15;
	setp.lt.s32 	%p19, %r187, %r33;
	@%p19 bra 	$L__BB0_21;
$L__BB0_22:
	bar.sync 	0;
	@%p33 bra 	$L__BB0_24;
	ld.f32 	%f19, [%rd127];
	ld.shared.f32 	%f20, [%r179];
	fma.rn.f32 	%f21, %f19, %f20, 0f00000000;
	ld.f32 	%f22, [%rd9];
	ld.shared.f32 	%f23, [%r179+4];
	fma.rn.f32 	%f24, %f22, %f23, %f21;
	add.s64 	%rd99, %rd9, %rd10;
	ld.f32 	%f25, [%rd99];
	ld.shared.f32 	%f26, [%r179+8];
	fma.rn.f32 	%f27, %f25, %f26, %f24;
	add.s64 	%rd100, %rd99, %rd10;
	ld.f32 	%f28, [%rd100];
	ld.shared.f32 	%f29, [%r179+12];
	fma.rn.f32 	%f30, %f28, %f29, %f27;
	ld.f32 	%f31, [%rd11];
	ld.shared.f32 	%f32, [%r179+16];
	fma.rn.f32 	%f33, %f31, %f32, %f30;
	ld.f32 	%f34, [%rd12];
	ld.shared.f32 	%f35, [%r179+20];
	fma.rn.f32 	%f36, %f34, %f35, %f33;
	ld.f32 	%f37, [%rd13];
	ld.shared.f32 	%f38, [%r179+24];
	fma.rn.f32 	%f39, %f37, %f38, %f36;
	ld.f32 	%f40, [%rd14];
	ld.shared.f32 	%f41, [%r179+28];
	fma.rn.f32 	%f42, %f40, %f41, %f39;
	ld.f32 	%f43, [%rd15];
	ld.shared.f32 	%f44, [%r179+32];
	fma.rn.f32 	%f45, %f43, %f44, %f42;
	ld.f32 	%f46, [%rd16];
	ld.shared.f32 	%f47, [%r179+36];
	fma.rn.f32 	%f48, %f46, %f47, %f45;
	ld.f32 	%f49, [%rd17];
	ld.shared.f32 	%f50, [%r179+40];
	fma.rn.f32 	%f51, %f49, %f50, %f48;
	ld.f32 	%f52, [%rd18];
	ld.shared.f32 	%f53, [%r179+44];
	fma.rn.f32 	%f54, %f52, %f53, %f51;
	ld.f32 	%f55, [%rd19];
	ld.shared.f32 	%f56, [%r179+48];
	fma.rn.f32 	%f57, %f55, %f56, %f54;
	ld.f32 	%f58, [%rd20];
	ld.shared.f32 	%f59, [%r179+52];
	fma.rn.f32 	%f60, %f58, %f59, %f57;
	ld.f32 	%f61, [%rd21];
	ld.shared.f32 	%f62, [%r179+56];
	fma.rn.f32 	%f63, %f61, %f62, %f60;
	add.s64 	%rd101, %rd21, %rd10;
	ld.f32 	%f64, [%rd101];
	ld.shared.f32 	%f65, [%r179+60];
	fma.rn.f32 	%f66, %f64, %f65, %f63;
	add.f32 	%f116, %f116, %f66;
$L__BB0_24:
	add.s64 	%rd134, %rd134, 64;
	mul.wide.s32 	%rd102, %r8, 4;
	add.s64 	%rd133, %rd133, %rd102;
	bar.sync 	0;
	add.s32 	%r183, %r184, -16;
	setp.gt.u32 	%p20, %r184, 31;
	mov.u32 	%r184, %r183;
	@%p20 bra 	$L__BB0_16;
$L__BB0_25:
	mul.lo.s32 	%r39, %r183, %r59;
	setp.ge.s32 	%p21, %r14, %r39;
	mov.u32 	%r188, %r14;
	@%p21 bra 	$L__BB0_27;
$L__BB0_26:
	mul.wide.u32 	%rd103, %r188, 4;
	add.s64 	%rd104, %rd133, %rd103;
	ld.global.nc.f32 	%f67, [%rd104];
	shl.b32 	%r151, %r188, 2;
	mov.u32 	%r152, S;
	add.s32 	%r153, %r152, %r151;
	st.shared.f32 	[%r153], %f67;
	add.s32 	%r188, %r188, %r15;
	setp.lt.s32 	%p22, %r188, %r39;
	@%p22 bra 	$L__BB0_26;
$L__BB0_27:
	mul.wide.s32 	%rd105, %r39, 4;
	add.s64 	%rd133, %rd133, %rd105;
	mul.lo.s32 	%r51, %r183, %r3;
	setp.ge.s32 	%p23, %r34, %r51;
	@%p23 bra 	$L__BB0_30;
	mov.u32 	%r189, %r34;
$L__BB0_29:
	div.s32 	%r154, %r189, %r183;
	mul.lo.s32 	%r155, %r154, %r183;
	sub.s32 	%r156, %r189, %r155;
	mad.lo.s32 	%r157, %r154, %r60, %r156;
	mul.wide.s32 	%rd106, %r157, 4;
	add.s64 	%rd107, %rd134, %rd106;
	ld.global.nc.f32 	%f68, [%rd107];
	shl.b32 	%r158, %r154, 4;
	add.s32 	%r159, %r158, %r156;
	shl.b32 	%r160, %r159, 2;
	add.s32 	%r161, %r9, %r160;
	st.shared.f32 	[%r161], %f68;
	add.s32 	%r189, %r189, %r15;
	setp.lt.s32 	%p24, %r189, %r51;
	@%p24 bra 	$L__BB0_29;
$L__BB0_30:
	bar.sync 	0;
	@%p33 bra 	$L__BB0_42;
	setp.lt.s32 	%p25, %r183, 1;
	mov.f32 	%f121, 0f00000000;
	@%p25 bra 	$L__BB0_41;
	setp.lt.u32 	%p26, %r183, 8;
	mov.f32 	%f121, 0f00000000;
	mov.b32 	%r191, 0;
	@%p26 bra 	$L__BB0_34;
	ld.f32 	%f72, [%rd127];
	ld.shared.f32 	%f73, [%r179];
	fma.rn.f32 	%f74, %f72, %f73, 0f00000000;
	mul.wide.s32 	%rd108, %r180, -56;
	add.s64 	%rd109, %rd21, %rd10;
	add.s64 	%rd110, %rd109, %rd108;
	ld.f32 	%f75, [%rd110];
	ld.shared.f32 	%f76, [%r179+4];
	fma.rn.f32 	%f77, %f75, %f76, %f74;
	add.s64 	%rd111, %rd110, %rd10;
	ld.f32 	%f78, [%rd111];
	ld.shared.f32 	%f79, [%r179+8];
	fma.rn.f32 	%f80, %f78, %f79, %f77;
	add.s64 	%rd112, %rd111, %rd10;
	ld.f32 	%f81, [%rd112];
	ld.shared.f32 	%f82, [%r179+12];
	fma.rn.f32 	%f83, %f81, %f82, %f80;
	add.s64 	%rd113, %rd112, %rd10;
	ld.f32 	%f84, [%rd113];
	ld.shared.f32 	%f85, [%r179+16];
	fma.rn.f32 	%f86, %f84, %f85, %f83;
	add.s64 	%rd114, %rd113, %rd10;
	ld.f32 	%f87, [%rd114];
	ld.shared.f32 	%f88, [%r179+20];
	fma.rn.f32 	%f89, %f87, %f88, %f86;
	add.s64 	%rd115, %rd114, %rd10;
	ld.f32 	%f90, [%rd115];
	ld.shared.f32 	%f91, [%r179+24];
	fma.rn.f32 	%f92, %f90, %f91, %f89;
	add.s64 	%rd116, %rd115, %rd10;
	ld.f32 	%f93, [%rd116];
	ld.shared.f32 	%f94, [%r179+28];
	fma.rn.f32 	%f121, %f93, %f94, %f92;
	mov.b32 	%r191, 8;
$L__BB0_34:
	and.b32  	%r164, %r183, 7;
	setp.eq.s32 	%p27, %r164, 0;
	@%p27 bra 	$L__BB0_41;
	and.b32  	%r165, %r183, 7;
	setp.lt.u32 	%p28, %r165, 4;
	@%p28 bra 	$L__BB0_37;
	mul.lo.s32 	%r166, %r191, %r180;
	mul.wide.s32 	%rd117, %r166, 4;
	add.s64 	%rd118, %rd127, %rd117;
	ld.f32 	%f96, [%rd118];
	shl.b32 	%r167, %r191, 2;
	add.s32 	%r168, %r179, %r167;
	ld.shared.f32 	%f97, [%r168];
	fma.rn.f32 	%f98, %f96, %f97, %f121;
	add.s64 	%rd119, %rd118, %rd10;
	ld.f32 	%f99, [%rd119];
	ld.shared.f32 	%f100, [%r168+4];
	fma.rn.f32 	%f101, %f99, %f100, %f98;
	add.s64 	%rd120, %rd119, %rd10;
	ld.f32 	%f102, [%rd120];
	ld.shared.f32 	%f103, [%r168+8];
	fma.rn.f32 	%f104, %f102, %f103, %f101;
	add.s64 	%rd121, %rd120, %rd10;
	ld.f32 	%f105, [%rd121];
	ld.shared.f32 	%f106, [%r168+12];
	fma.rn.f32 	%f121, %f105, %f106, %f104;
	add.s32 	%r191, %r191, 4;
$L__BB0_37:
	and.b32  	%r169, %r183, 3;
	setp.eq.s32 	%p29, %r169, 0;
	@%p29 bra 	$L__BB0_41;
	mul.lo.s32 	%r170, %r191, %r180;
	mul.wide.s32 	%rd122, %r170, 4;
	add.s64 	%rd36, %rd127, %rd122;
	ld.f32 	%f107, [%rd36];
	shl.b32 	%r171, %r191, 2;
	add.s32 	%r57, %r179, %r171;
	ld.shared.f32 	%f108, [%r57];
	fma.rn.f32 	%f121, %f107, %f108, %f121;
	and.b32  	%r172, %r183, 3;
	setp.eq.s32 	%p30, %r172, 1;
	@%p30 bra 	$L__BB0_41;
	add.s64 	%rd37, %rd36, %rd10;
	ld.f32 	%f109, [%rd37];
	ld.shared.f32 	%f110, [%r57+4];
	fma.rn.f32 	%f121, %f109, %f110, %f121;
	and.b32  	%r173, %r183, 3;
	setp.eq.s32 	%p31, %r173, 2;
	@%p31 bra 	$L__BB0_41;
	add.s64 	%rd123, %rd37, %rd10;
	ld.f32 	%f111, [%rd123];
	ld.shared.f32 	%f112, [%r57+8];
	fma.rn.f32 	%f121, %f111, %f112, %f121;
$L__BB0_41:
	add.f32 	%f113, %f116, %f121;
	mul.lo.s32 	%r174, %r182, %r181;
	mul.wide.s32 	%rd124, %r174, 4;
	add.s64 	%rd125, %rd128, %rd124;
	st.global.f32 	[%rd125], %f113;
$L__BB0_42:
	add.s32 	%r182, %r182, 1;
	setp.ne.s32 	%p32, %r182, %r5;
	mul.wide.s32 	%rd126, %r183, 4;
	add.s64 	%rd134, %rd134, %rd126;
	@%p32 bra 	$L__BB0_14;
$L__BB0_43:
	ret;

}
	// .globl	_Z9sumFramesIdEviiiiPKT_S2_PKiPS0_S5_
.visible .entry _Z9sumFramesIdEviiiiPKT_S2_PKiPS0_S5_(
	.param .u32 _Z9sumFramesIdEviiiiPKT_S2_PKiPS0_S5__param_0,
	.param .u32 _Z9sumFramesIdEviiiiPKT_S2_PKiPS0_S5__param_1,
	.param .u32 _Z9sumFramesIdEviiiiPKT_S2_PKiPS0_S5__param_2,
	.param .u32 _Z9sumFramesIdEviiiiPKT_S2_PKiPS0_S5__param_3,
	.param .u64 .ptr .align 1 _Z9sumFramesIdEviiiiPKT_S2_PKiPS0_S5__param_4,
	.param .u64 .ptr .align 1 _Z9sumFramesIdEviiiiPKT_S2_PKiPS0_S5__param_5,
	.param .u64 .ptr .align 1 _Z9sumFramesIdEviiiiPKT_S2_PKiPS0_S5__param_6,
	.param .u64 .ptr .align 1 _Z9sumFramesIdEviiiiPKT_S2_PKiPS0_S5__param_7,
	.param .u64 .ptr .align 1 _Z9sumFramesIdEviiiiPKT_S2_PKiPS0_S5__param_8
)
{
	.local .align 8 .b8 	__local_depot1[8];
	.reg .b64 	%SP;
	.reg .b64 	%SPL;
	.reg .pred 	%p<34>;
	.reg .b32 	%r<191>;
	.reg .b64 	%rd<140>;
	.reg .b64 	%fd<122>;

	mov.u64 	%SPL, __local_depot1;
	cvta.local.u64 	%SP, %SPL;
	ld.param.u32 	%r59, [_Z9sumFramesIdEviiiiPKT_S2_PKiPS0_S5__param_0];
	ld.param.u32 	%r60, [_Z9sumFramesIdEviiiiPKT_S2_PKiPS0_S5__param_1];
	ld.param.u32 	%r180, [_Z9sumFramesIdEviiiiPKT_S2_PKiPS0_S5__param_2];
	ld.param.u32 	%r62, [_Z9sumFramesIdEviiiiPKT_S2_PKiPS0_S5__param_3];
	ld.param.u64 	%rd36, [_Z9sumFramesIdEviiiiPKT_S2_PKiPS0_S5__param_4];
	ld.param.u64 	%rd37, [_Z9sumFramesIdEviiiiPKT_S2_PKiPS0_S5__param_5];
	ld.param.u64 	%rd38, [_Z9sumFramesIdEviiiiPKT_S2_PKiPS0_S5__param_6];
	ld.param.u64 	%rd39, [_Z9sumFramesIdEviiiiPKT_S2_PKiPS0_S5__param_7];
	ld.param.u64 	%rd40, [_Z9sumFramesIdEviiiiPKT_S2_PKiPS0_S5__param_8];
	mov.u32 	%r63, %nctaid.x;
	add.s32 	%r64, %r63, %r180;
	add.s32 	%r65, %r64, -1;
	div.u32 	%r1, %r65, %r63;
	mov.u32 	%r66, %ctaid.x;
	mul.lo.s32 	%r2, %r1, %r66;
	sub.s32 	%r67, %r180, %r2;
	min.s32 	%r3, %r1, %r67;
	setp.lt.s32 	%p2, %r3, 1;
	@%p2 bra 	$L__BB1_43;
	mov.u32 	%r68, %nctaid.y;
	add.s32 	%r69, %r68, %r62;
	add.s32 	%r70, %r69, -1;
	div.u32 	%r71, %r70, %r68;
	mov.u32 	%r72, %ctaid.y;
	mul.lo.s32 	%r4, %r71, %r72;
	sub.s32 	%r73, %r62, %r4;
	min.s32 	%r5, %r71, %r73;
	setp.lt.s32 	%p3, %r5, 1;
	@%p3 bra 	$L__BB1_43;
	cvta.to.global.u64 	%rd41, %rd38;
	mul.wide.s32 	%rd42, %r4, 4;
	add.s64 	%rd1, %rd41, %rd42;
	ld.global.nc.u32 	%r74, [%rd1];
	cvt.s64.s32 	%rd43, %r74;
	mul.wide.s32 	%rd44, %r74, %r59;
	cvta.to.global.u64 	%rd45, %rd36;
	shl.b64 	%rd46, %rd44, 3;
	add.s64 	%rd137, %rd45, %rd46;
	mul.wide.s32 	%rd47, %r2, %r60;
	add.s64 	%rd48, %rd47, %rd43;
	cvta.to.global.u64 	%rd49, %rd37;
	shl.b64 	%rd50, %rd48, 3;
	add.s64 	%rd138, %rd49, %rd50;
	mad.lo.s32 	%r6, %r4, %r180, %r2;
	mul.lo.s32 	%r7, %r6, %r59;
	shl.b32 	%r75, %r59, 7;
	mov.u32 	%r76, S;
	add.s32 	%r8, %r76, %r75;
	shl.b32 	%r77, %r1, 7;
	add.s32 	%r9, %r8, %r77;
	mov.u32 	%r10, %tid.x;
	mov.u32 	%r11, %tid.y;
	mov.u32 	%r12, %ntid.x;
	mad.lo.s32 	%r13, %r11, %r12, %r10;
	mov.u32 	%r78, %ntid.y;
	mul.lo.s32 	%r14, %r12, %r78;
	setp.ge.u32 	%p4, %r13, %r5;
	@%p4 bra 	$L__BB1_9;
	add.s32 	%r79, %r13, %r14;
	max.u32 	%r80, %r5, %r79;
	setp.lt.u32 	%p5, %r79, %r5;
	selp.u32 	%r81, 1, 0, %p5;
	add.s32 	%r82, %r79, %r81;
	sub.s32 	%r83, %r80, %r82;
	div.u32 	%r84, %r83, %r14;
	add.s32 	%r15, %r84, %r81;
	and.b32  	%r85, %r15, 3;
	setp.eq.s32 	%p6, %r85, 3;
	mov.u32 	%r176, %r13;
	@%p6 bra 	$L__BB1_6;
	add.s32 	%r87, %r15, 1;
	and.b32  	%r16, %r87, 3;
	mov.b32 	%r175, 0;
	mov.u32 	%r176, %r13;
$L__BB1_5:
	.pragma "nounroll";
	add.s32 	%r88, %r176, %r62;
	mul.wide.s32 	%rd51, %r88, 4;
	add.s64 	%rd52, %rd1, %rd51;
	ld.global.nc.u32 	%r89, [%rd52];
	mul.wide.u32 	%rd53, %r176, 4;
	add.s64 	%rd54, %rd1, %rd53;
	ld.global.nc.u32 	%r90, [%rd54];
	sub.s32 	%r91, %r89, %r90;
	add.s32 	%r92, %r91, 1;
	shl.b32 	%r93, %r176, 2;
	add.s32 	%r94, %r9, %r93;
	st.shared.u32 	[%r94], %r92;
	add.s32 	%r176, %r176, %r14;
	add.s32 	%r175, %r175, 1;
	setp.ne.s32 	%p7, %r175, %r16;
	@%p7 bra 	$L__BB1_5;
$L__BB1_6:
	setp.lt.u32 	%p8, %r15, 3;
	@%p8 bra 	$L__BB1_9;
	shl.b32 	%r103, %r14, 2;
	cvt.u64.u32 	%rd59, %r103;
$L__BB1_8:
	add.s32 	%r95, %r176, %r62;
	mul.wide.s32 	%rd55, %r95, 4;
	add.s64 	%rd56, %rd1, %rd55;
	ld.global.nc.u32 	%r96, [%rd56];
	mul.wide.u32 	%rd57, %r176, 4;
	add.s64 	%rd58, %rd1, %rd57;
	ld.global.nc.u32 	%r97, [%rd58];
	sub.s32 	%r98, %r96, %r97;
	add.s32 	%r99, %r98, 1;
	shl.b32 	%r100, %r176, 2;
	add.s32 	%r101, %r9, %r100;
	st.shared.u32 	[%r101], %r99;
	add.s32 	%r102, %r176, %r14;
	add.s64 	%rd60, %rd56, %rd59;
	ld.global.nc.u32 	%r104, [%rd60];
	mul.wide.u32 	%rd61, %r102, 4;
	add.s64 	%rd62, %rd1, %rd61;
	ld.global.nc.u32 	%r105, [%rd62];
	sub.s32 	%r106, %r104, %r105;
	add.s32 	%r107, %r106, 1;
	add.s32 	%r108, %r101, %r103;
	st.shared.u32 	[%r108], %r107;
	add.s32 	%r109, %r102, %r14;
	add.s64 	%rd63, %rd60, %rd59;
	ld.global.nc.u32 	%r110, [%rd63];
	mul.wide.u32 	%rd64, %r109, 4;
	add.s64 	%rd65, %rd1, %rd64;
	ld.global.nc.u32 	%r111, [%rd65];
	sub.s32 	%r112, %r110, %r111;
	add.s32 	%r113, %r112, 1;
	add.s32 	%r114, %r108, %r103;
	st.shared.u32 	[%r114], %r113;
	add.s32 	%r115, %r109, %r14;
	add.s64 	%rd66, %rd63, %rd59;
	ld.global.nc.u32 	%r116, [%rd66];
	mul.wide.u32 	%rd67, %r115, 4;
	add.s64 	%rd68, %rd1, %rd67;
	ld.global.nc.u32 	%r117, [%rd68];
	sub.s32 	%r118, %r116, %r117;
	add.s32 	%r119, %r118, 1;
	add.s32 	%r120, %r114, %r103;
	st.shared.u32 	[%r120], %r119;
	add.s32 	%r176, %r115, %r14;
	setp.lt.s32 	%p9, %r176, %r5;
	@%p9 bra 	$L__BB1_8;
$L__BB1_9:
	add.u64 	%rd131, %SP, 0;
	cvta.to.local.u64 	%rd70, %rd131;
	mov.b64 	%rd71, 4607182418800017408;
	st.local.u64 	[%rd70], %rd71;
	mul.lo.s32 	%r24, %r3, %r59;
	setp.ge.s32 	%p10, %r13, %r24;
	@%p10 bra 	$L__BB1_11;
	div.s32 	%r125, %r13, %r59;
	mul.lo.s32 	%r126, %r125, %r59;
	sub.s32 	%r127, %r13, %r126;
	cvt.u64.u32 	%rd80, %r127;
	mul.wide.u32 	%rd81, %r127, 8;
	cvt.u64.u32 	%rd82, %r76;
	cvta.shared.u64 	%rd83, %rd82;
	add.s64 	%rd131, %rd83, %rd81;
	shl.b32 	%r129, %r125, 7;
	add.s32 	%r178, %r8, %r129;
	cvt.s64.s32 	%rd84, %r7;
	add.s64 	%rd85, %rd80, %rd84;
	cvt.s64.s32 	%rd86, %r126;
	add.s64 	%rd87, %rd85, %rd86;
	cvta.to.global.u64 	%rd88, %rd39;
	shl.b64 	%rd89, %rd87, 3;
	add.s64 	%rd132, %rd88, %rd89;
	mul.lo.s32 	%r180, %r180, %r59;
	mov.pred 	%p33, 0;
	mov.u32 	%r179, %r59;
	bra.uni 	$L__BB1_13;
$L__BB1_11:
	sub.s32 	%r27, %r13, %r24;
	setp.ge.s32 	%p12, %r27, %r3;
	mov.b32 	%r179, 0;
	mov.pred 	%p33, -1;
	@%p12 bra 	$L__BB1_13;
	shl.b32 	%r124, %r27, 7;
	add.s32 	%r178, %r8, %r124;
	cvt.s64.s32 	%rd75, %r27;
	cvt.s64.s32 	%rd76, %r6;
	add.s64 	%rd77, %rd76, %rd75;
	cvta.to.global.u64 	%rd78, %rd40;
	shl.b64 	%rd79, %rd77, 3;
	add.s64 	%rd132, %rd78, %rd79;
	mov.pred 	%p33, 0;
$L__BB1_13:
	shl.b32 	%r32, %r59, 4;
	shl.b32 	%r33, %r3, 4;
	add.s32 	%r131, %r32, 31;
	shr.s32 	%r132, %r131, 31;
	shr.u32 	%r133, %r132, 27;
	add.s32 	%r134, %r131, %r133;
	and.b32  	%r135, %r134, -32;
	add.s32 	%r136, %r135, %r13;
	rem.s32 	%r34, %r136, %r14;
	mul.wide.s32 	%rd10, %r179, 8;
	add.s64 	%rd9, %rd131, %rd10;
	add.s64 	%rd90, %rd9, %rd10;
	add.s64 	%rd91, %rd90, %rd10;
	add.s64 	%rd11, %rd91, %rd10;
	add.s64 	%rd12, %rd11, %rd10;
	add.s64 	%rd13, %rd12, %rd10;
	add.s64 	%rd14, %rd13, %rd10;
	add.s64 	%rd15, %rd14, %rd10;
	add.s64 	%rd16, %rd15, %rd10;
	add.s64 	%rd17, %rd16, %rd10;
	add.s64 	%rd18, %rd17, %rd10;
	shl.b32 	%r35, %r14, 3;
	mul.wide.u32 	%rd92, %r11, %r12;
	cvt.u64.u32 	%rd93, %r10;
	add.s64 	%rd94, %rd92, %rd93;
	shl.b64 	%rd19, %rd94, 3;
	mul.wide.u32 	%rd20, %r14, 8;
	mov.b32 	%r181, 0;
$L__BB1_14:
	bar.sync 	0;
	shl.b32 	%r137, %r181, 2;
	add.s32 	%r138, %r9, %r137;
	ld.shared.u32 	%r182, [%r138];
	setp.lt.s32 	%p15, %r182, 16;
	mov.f64 	%fd116, 0d0000000000000000;
	@%p15 bra 	$L__BB1_25;
	mov.f64 	%fd116, 0d0000000000000000;
	mov.u32 	%r183, %r182;
$L__BB1_16:
	setp.ge.s32 	%p16, %r13, %r32;
	@%p16 bra 	$L__BB1_19;
	shl.b32 	%r139, %r13, 3;
	mov.u32 	%r140, S;
	add.s32 	%r184, %r140, %r139;
	add.s64 	%rd139, %rd137, %rd19;
	mov.u32 	%r185, %r13;
$L__BB1_18:
	ld.global.nc.f64 	%fd17, [%rd139];
	st.shared.f64 	[%r184], %fd17;
	add.s32 	%r185, %r185, %r14;
	add.s32 	%r184, %r184, %r35;
	add.s64 	%rd139, %rd139, %rd20;
	setp.lt.s32 	%p17, %r185, %r32;
	@%p17 bra 	$L__BB1_18;
$L__BB1_19:
	setp.ge.s32 	%p18, %r34, %r33;
	@%p18 bra 	$L__BB1_22;
	mov.u32 	%r186, %r34;
$L__BB1_21:
	shr.s32 	%r141, %r186, 31;
	shr.u32 	%r142, %r141, 28;
	add.s32 	%r143, %r186, %r142;
	and.b32  	%r144, %r143, -16;
	sub.s32 	%r145, %r186, %r144;
	shr.s32 	%r146, %r143, 4;
	mad.lo.s32 	%r147, %r146, %r60, %r145;
	mul.wide.s32 	%rd95, %r147, 8;
	add.s64 	%rd96, %rd138, %rd95;
	ld.global.nc.f64 	%fd18, [%rd96];
	shl.b32 	%r148, %r186, 3;
	add.s32 	%r149, %r8, %r148;
	st.shared.f64 	[%r149], %fd18;
	add.s32 	%r186, %r186, %r14;
	setp.lt.s32 	%p19, %r186, %r33;
	@%p19 bra 	$L__BB1_21;
$L__BB1_22:
	bar.sync 	0;
	@%p33 bra 	$L__BB1_24;
	ld.f64 	%fd19, [%rd131];
	ld.shared.f64 	%fd20, [%r178];
	fma.rn.f64 	%fd21, %fd19, %fd20, 0d0000000000000000;
	ld.f64 	%fd22, [%rd9];
	ld.shared.f64 	%fd23, [%r178+8];
	fma.rn.f64 	%fd24, %fd22, %fd23, %fd21;
	add.s64 	%rd97, %rd9, %rd10;
	ld.f64 	%fd25, [%rd97];
	ld.shared.f64 	%fd26, [%r178+16];
	fma.rn.f64 	%fd27, %fd25, %fd26, %fd24;
	add.s64 	%rd98, %rd97, %rd10;
	ld.f64 	%fd28, [%rd98];
	ld.shared.f64 	%fd29, [%r178+24];
	fma.rn.f64 	%fd30, %fd28, %fd29, %fd27;
	ld.f64 	%fd31, [%rd11];
	ld.shared.f64 	%fd32, [%r178+32];
	fma.rn.f64 	%fd33, %fd31, %fd32, %fd30;
	ld.f64 	%fd34, [%rd12];
	ld.shared.f64 	%fd35, [%r178+40];
	fma.rn.f64 	%fd36, %fd34, %fd35, %fd33;
	ld.f64 	%fd37, [%rd13];
	ld.shared.f64 	%fd38, [%r178+48];
	fma.rn.f64 	%fd39, %fd37, %fd38, %fd36;
	ld.f64 	%fd40, [%rd14];
	ld.shared.f64 	%fd41, [%r178+56];
	fma.rn.f64 	%fd42, %fd40, %fd41, %fd39;
	ld.f64 	%fd43, [%rd15];
	ld.shared.f64 	%fd44, [%r178+64];
	fma.rn.f64 	%fd45, %fd43, %fd44, %fd42;
	ld.f64 	%fd46, [%rd16];
	ld.shared.f64 	%fd47, [%r178+72];
	fma.rn.f64 	%fd48, %fd46, %fd47, %fd45;
	ld.f64 	%fd49, [%rd17];
	ld.shared.f64 	%fd50, [%r178+80];
	fma.rn.f64 	%fd51, %fd49, %fd50, %fd48;
	ld.f64 	%fd52, [%rd18];
	ld.shared.f64 	%fd53, [%r178+88];
	fma.rn.f64 	%fd54, %fd52, %fd53, %fd51;
	add.s64 	%rd99, %rd18, %rd10;
	ld.f64 	%fd55, [%rd99];
	ld.shared.f64 	%fd56, [%r178+96];
	fma.rn.f64 	%fd57, %fd55, %fd56, %fd54;
	add.s64 	%rd100, %rd99, %rd10;
	ld.f64 	%fd58, [%rd100];
	ld.shared.f64 	%fd59, [%r178+104];
	fma.rn.f64 	%fd60, %fd58, %fd59, %fd57;
	add.s64 	%rd101, %rd100, %rd10;
	ld.f64 	%fd61, [%rd101];
	ld.shared.f64 	%fd62, [%r178+112];
	fma.rn.f64 	%fd63, %fd61, %fd62, %fd60;
	add.s64 	%rd102, %rd101, %rd10;
	ld.f64 	%fd64, [%rd102];
	ld.shared.f64 	%fd65, [%r178+120];
	fma.rn.f64 	%fd66, %fd64, %fd65, %fd63;
	add.f64 	%fd116, %fd116, %fd66;
$L__BB1_24:
	add.s64 	%rd138, %rd138, 128;
	mul.wide.s32 	%rd103, %r32, 8;
	add.s64 	%rd137, %rd137, %rd103;
	bar.sync 	0;
	add.s32 	%r182, %r183, -16;
	setp.gt.u32 	%p20, %r183, 31;
	mov.u32 	%r183, %r182;
	@%p20 bra 	$L__BB1_16;
$L__BB1_25:
	mul.lo.s32 	%r39, %r182, %r59;
	setp.ge.s32 	%p21, %r13, %r39;
	mov.u32 	%r187, %r13;
	@%p21 bra 	$L__BB1_27;
$L__BB1_26:
	mul.wide.u32 	%rd104, %r187, 8;
	add.s64 	%rd105, %rd137, %rd104;
	ld.global.nc.f64 	%fd67, [%rd105];
	shl.b32 	%r150, %r187, 3;
	mov.u32 	%r151, S;
	add.s32 	%r152, %r151, %r150;
	st.shared.f64 	[%r152], %fd67;
	add.s32 	%r187, %r187, %r14;
	setp.lt.s32 	%p22, %r187, %r39;
	@%p22 bra 	$L__BB1_26;
$L__BB1_27:
	mul.wide.s32 	%rd106, %r39, 8;
	add.s64 	%rd137, %rd137, %rd106;
	mul.lo.s32 	%r51, %r182, %r3;
	setp.ge.s32 	%p23, %r34, %r51;
	@%p23 bra 	$L__BB1_30;
	mov.u32 	%r188, %r34;
$L__BB1_29:
	div.s32 	%r153, %r188, %r182;
	mul.lo.s32 	%r154, %r153, %r182;
	sub.s32 	%r155, %r188, %r154;
	mad.lo.s32 	%r156, %r153, %r60, %r155;
	mul.wide.s32 	%rd107, %r156, 8;
	add.s64 	%rd108, %rd138, %rd107;
	ld.global.nc.f64 	%fd68, [%rd108];
	shl.b32 	%r157, %r153, 4;
	add.s32 	%r158, %r157, %r155;
	shl.b32 	%r159, %r158, 3;
	add.s32 	%r160, %r8, %r159;
	st.shared.f64 	[%r160], %fd68;
	add.s32 	%r188, %r188, %r14;
	setp.lt.s32 	%p24, %r188, %r51;
	@%p24 bra 	$L__BB1_29;
$L__BB1_30:
	bar.sync 	0;
	@%p33 bra 	$L__BB1_42;
	setp.lt.s32 	%p25, %r182, 1;
	mov.f64 	%fd121, 0d0000000000000000;
	@%p25 bra 	$L__BB1_41;
	setp.lt.u32 	%p26, %r182, 8;
	mov.f64 	%fd121, 0d0000000000000000;
	mov.b32 	%r190, 0;
	@%p26 bra 	$L__BB1_34;
	ld.f64 	%fd72, [%rd131];
	ld.shared.f64 	%fd73, [%r178];
	fma.rn.f64 	%fd74, %fd72, %fd73, 0d0000000000000000;
	mul.wide.s32 	%rd109, %r179, -112;
	add.s64 	%rd110, %rd18, %rd10;
	add.s64 	%rd111, %rd110, %rd10;
	add.s64 	%rd112, %rd111, %rd10;
	add.s64 	%rd113, %rd112, %rd10;
	add.s64 	%rd114, %rd113, %rd109;
	ld.f64 	%fd75, [%rd114];
	ld.shared.f64 	%fd76, [%r178+8];
	fma.rn.f64 	%fd77, %fd75, %fd76, %fd74;
	add.s64 	%rd115, %rd114, %rd10;
	ld.f64 	%fd78, [%rd115];
	ld.shared.f64 	%fd79, [%r178+16];
	fma.rn.f64 	%fd80, %fd78, %fd79, %fd77;
	add.s64 	%rd116, %rd115, %rd10;
	ld.f64 	%fd81, [%rd116];
	ld.shared.f64 	%fd82, [%r178+24];
	fma.rn.f64 	%fd83, %fd81, %fd82, %fd80;
	add.s64 	%rd117, %rd116, %rd10;
	ld.f64 	%fd84, [%rd117];
	ld.shared.f64 	%fd85, [%r178+32];
	fma.rn.f64 	%fd86, %fd84, %fd85, %fd83;
	add.s64 	%rd118, %rd117, %rd10;
	ld.f64 	%fd87, [%rd118];
	ld.shared.f64 	%fd88, [%r178+40];
	fma.rn.f64 	%fd89, %fd87, %fd88, %fd86;
	add.s64 	%rd119, %rd118, %rd10;
	ld.f64 	%fd90, [%rd119];
	ld.shared.f64 	%fd91, [%r178+48];
	fma.rn.f64 	%fd92, %fd90, %fd91, %fd89;
	add.s64 	%rd120, %rd119, %rd10;
	ld.f64 	%fd93, [%rd120];
	ld.shared.f64 	%fd94, [%r178+56];
	fma.rn.f64 	%fd121, %fd93, %fd94, %fd92;
	mov.b32 	%r190, 8;
$L__BB1_34:
	and.b32  	%r163, %r182, 7;
	setp.eq.s32 	%p27, %r163, 0;
	@%p27 bra 	$L__BB1_41;
	and.b32  	%r164, %r182, 7;
	setp.lt.u32 	%p28, %r164, 4;
	@%p28 bra 	$L__BB1_37;
	mul.lo.s32 	%r165, %r190, %r179;
	mul.wide.s32 	%rd121, %r165, 8;
	add.s64 	%rd122, %rd131, %rd121;
	ld.f64 	%fd96, [%rd122];
	shl.b32 	%r166, %r190, 3;
	add.s32 	%r167, %r178, %r166;
	ld.shared.f64 	%fd97, [%r167];
	fma.rn.f64 	%fd98, %fd96, %fd97, %fd121;
	add.s64 	%rd123, %rd122, %rd10;
	ld.f64 	%fd99, [%rd123];
	ld.shared.f64 	%fd100, [%r167+8];
	fma.rn.f64 	%fd101, %fd99, %fd100, %fd98;
	add.s64 	%rd124, %rd123, %rd10;
	ld.f64 	%fd102, [%rd124];
	ld.shared.f64 	%fd103, [%r167+16];
	fma.rn.f64 	%fd104, %fd102, %fd103, %fd101;
	add.s64 	%rd125, %rd124, %rd10;
	ld.f64 	%fd105, [%rd125];
	ld.shared.f64 	%fd106, [%r167+24];
	fma.rn.f64 	%fd121, %fd105, %fd106, %fd104;
	add.s32 	%r190, %r190, 4;
$L__BB1_37:
	and.b32  	%r168, %r182, 3;
	setp.eq.s32 	%p29, %r168, 0;
	@%p29 bra 	$L__BB1_41;
	mul.lo.s32 	%r169, %r190, %r179;
	mul.wide.s32 	%rd126, %r169, 8;
	add.s64 	%rd33, %rd131, %rd126;
	ld.f64 	%fd107, [%rd33];
	shl.b32 	%r170, %r190, 3;
	add.s32 	%r57, %r178, %r170;
	ld.shared.f64 	%fd108, [%r57];
	fma.rn.f64 	%fd121, %fd107, %fd108, %fd121;
	and.b32  	%r171, %r182, 3;
	setp.eq.s32 	%p30, %r171, 1;
	@%p30 bra 	$L__BB1_41;
	add.s64 	%rd34, %rd33, %rd10;
	ld.f64 	%fd109, [%rd34];
	ld.shared.f64 	%fd110, [%r57+8];
	fma.rn.f64 	%fd121, %fd109, %fd110, %fd121;
	and.b32  	%r172, %r182, 3;
	setp.eq.s32 	%p31, %r172, 2;
	@%p31 bra 	$L__BB1_41;
	add.s64 	%rd127, %rd34, %rd10;
	ld.f64 	%fd111, [%rd127];
	ld.shared.f64 	%fd112, [%r57+16];
	fma.rn.f64 	%fd121, %fd111, %fd112, %fd121;
$L__BB1_41:
	add.f64 	%fd113, %fd116, %fd121;
	mul.lo.s32 	%r173, %r181, %r180;
	mul.wide.s32 	%rd128, %r173, 8;
	add.s64 	%rd129, %rd132, %rd128;
	st.global.f64 	[%rd129], %fd113;
$L__BB1_42:
	add.s32 	%r181, %r181, 1;
	setp.ne.s32 	%p32, %r181, %r5;
	mul.wide.s32 	%rd130, %r182, 8;
	add.s64 	%rd138, %rd138, %rd130;
	@%p32 bra 	$L__BB1_14;
$L__BB1_43:
	ret;

}
	// .globl	_ZN3cub18CUB_300001_SM_10006detail11EmptyKernelIvEEvv
.visible .entry _ZN3cub18CUB_300001_SM_10006detail11EmptyKernelIvEEvv()
{


	ret;

}
	// .globl	_ZN3cub18CUB_300001_SM_10006detail8for_each13static_kernelINS2_12policy_hub_t12policy_500_tEmN6thrust24THRUST_300001_SM_1000_NS8cuda_cub20__uninitialized_fill7functorINS7_10device_ptrIfEEfEEEEvT0_T1_
.visible .entry _ZN3cub18CUB_300001_SM_10006detail8for_each13static_kernelINS2_12policy_hub_t12policy_500_tEmN6thrust24THRUST_300001_SM_1000_NS8cuda_cub20__uninitialized_fill7functorINS7_10device_ptrIfEEfEEEEvT0_T1_(
	.param .u64 _ZN3cub18CUB_300001_SM_10006detail8for_each13static_kernelINS2_12policy_hub_t12policy_500_tEmN6thrust24THRUST_300001_SM_1000_NS8cuda_cub20__uninitialized_fill7functorINS7_10device_ptrIfEEfEEEEvT0_T1__param_0,
	.param .align 8 .b8 _ZN3cub18CUB_300001_SM_10006detail8for_each13static_kernelINS2_12policy_hub_t12policy_500_tEmN6thrust24THRUST_300001_SM_1000_NS8cuda_cub20__uninitialized_fill7functorINS7_10device_ptrIfEEfEEEEvT0_T1__param_1[16]
)
.maxntid 256
{
	.reg .pred 	%p<4>;
	.reg .b16 	%rs<5>;
	.reg .b32 	%r<10>;
	.reg .b32 	%f<3>;
	.reg .b64 	%rd<16>;

	ld.param.f32 	%f2, [_ZN3cub18CUB_300001_SM_10006detail8for_each13static_kernelINS2_12policy_hub_t12policy_500_tEmN6thrust24THRUST_300001_SM_1000_NS8cuda_cub20__uninitialized_fill7functorINS7_10device_ptrIfEEfEEEEvT0_T1__param_1+8];
	ld.param.u64 	%rd4, [_ZN3cub18CUB_300001_SM_10006detail8for_each13static_kernelINS2_12policy_hub_t12policy_500_tEmN6thrust24THRUST_300001_SM_1000_NS8cuda_cub20__uninitialized_fill7functorINS7_10device_ptrIfEEfEEEEvT0_T1__param_1];
	ld.param.u64 	%rd5, [_ZN3cub18CUB_300001_SM_10006detail8for_each13static_kernelINS2_12policy_hub_t12policy_500_tEmN6thrust24THRUST_300001_SM_1000_NS8cuda_cub20__uninitialized_fill7functorINS7_10device_ptrIfEEfEEEEvT0_T1__param_0];
	mov.u32 	%r7, %ctaid.x;
	mul.wide.u32 	%rd1, %r7, 512;
	sub.s64 	%rd2, %rd5, %rd1;
	setp.lt.u64 	%p1, %rd2, 512;
	@%p1 bra 	$L__BB3_2;
	mov.u32 	%r9, %tid.x;
	cvta.to.global.u64 	%rd11, %rd4;
	cvt.u64.u32 	%rd12, %r9;
	add.s64 	%rd13, %rd1, %rd12;
	shl.b64 	%rd14, %rd13, 2;
	add.s64 	%rd15, %rd11, %rd14;
	st.global.f32 	[%rd15], %f2;
	st.global.f32 	[%rd15+1024], %f2;
	bra.uni 	$L__BB3_6;
$L__BB3_2:
	cvta.to.global.u64 	%rd6, %rd4;
	mov.u32 	%r1, %tid.x;
	cvt.u64.u32 	%rd7, %r1;
	setp.le.u64 	%p2, %rd2, %rd7;
	add.s64 	%rd8, %rd1, %rd7;
	shl.b64 	%rd9, %rd8, 2;
	add.s64 	%rd3, %rd6, %rd9;
	@%p2 bra 	$L__BB3_4;
	st.global.f32 	[%rd3], %f2;
$L__BB3_4:
	add.s32 	%r8, %r1, 256;
	cvt.u64.u32 	%rd10, %r8;
	setp.le.u64 	%p3, %rd2, %rd10;
	@%p3 bra 	$L__BB3_6;
	st.global.f32 	[%rd3+1024], %f2;
$L__BB3_6:
	ret;

}
	// .globl	_ZN3cub18CUB_300001_SM_10006detail8for_each13static_kernelINS2_12policy_hub_t12policy_500_tEmN6thrust24THRUST_300001_SM_1000_NS8cuda_cub20__uninitialized_fill7functorINS7_10device_ptrIdEEdEEEEvT0_T1_
.visible .entry _ZN3cub18CUB_300001_SM_10006detail8for_each13static_kernelINS2_12policy_hub_t12policy_500_tEmN6thrust24THRUST_300001_SM_1000_NS8cuda_cub20__uninitialized_fill7functorINS7_10device_ptrIdEEdEEEEvT0_T1_(
	.param .u64 _ZN3cub18CUB_300001_SM_10006detail8for_each13static_kernelINS2_12policy_hub_t12policy_500_tEmN6thrust24THRUST_300001_SM_1000_NS8cuda_cub20__uninitialized_fill7functorINS7_10device_ptrIdEEdEEEEvT0_T1__param_0,
	.param .align 8 .b8 _ZN3cub18CUB_300001_SM_10006detail8for_each13static_kernelINS2_12policy_hub_t12policy_500_tEmN6thrust24THRUST_300001_SM_1000_NS8cuda_cub20__uninitialized_fill7functorINS7_10device_ptrIdEEdEEEEvT0_T1__param_1[16]
)
.maxntid 256
{
	.reg .pred 	%p<4>;
	.reg .b32 	%r<5>;
	.reg .b64 	%rd<16>;
	.reg .b64 	%fd<3>;

	ld.param.f64 	%fd2, [_ZN3cub18CUB_300001_SM_10006detail8for_each13static_kernelINS2_12policy_hub_t12policy_500_tEmN6thrust24THRUST_300001_SM_1000_NS8cuda_cub20__uninitialized_fill7functorINS7_10device_ptrIdEEdEEEEvT0_T1__param_1+8];
	ld.param.u64 	%rd4, [_ZN3cub18CUB_300001_SM_10006detail8for_each13static_kernelINS2_12policy_hub_t12policy_500_tEmN6thrust24THRUST_300001_SM_1000_NS8cuda_cub20__uninitialized_fill7functorINS7_10device_ptrIdEEdEEEEvT0_T1__param_1];
	ld.param.u64 	%rd5, [_ZN3cub18CUB_300001_SM_10006detail8for_each13static_kernelINS2_12policy_hub_t12policy_500_tEmN6thrust24THRUST_300001_SM_1000_NS8cuda_cub20__uninitialized_fill7functorINS7_10device_ptrIdEEdEEEEvT0_T1__param_0];
	mov.u32 	%r2, %ctaid.x;
	mul.wide.u32 	%rd1, %r2, 512;
	sub.s64 	%rd2, %rd5, %rd1;
	setp.lt.u64 	%p1, %rd2, 512;
	@%p1 bra 	$L__BB4_2;
	mov.u32 	%r4, %tid.x;
	cvta.to.global.u64 	%rd11, %rd4;
	cvt.u64.u32 	%rd12, %r4;
	add.s64 	%rd13, %rd1, %rd12;
	shl.b64 	%rd14, %rd13, 3;
	add.s64 	%rd15, %rd11, %rd14;
	st.global.f64 	[%rd15], %fd2;
	st.global.f64 	[%rd15+2048], %fd2;
	bra.uni 	$L__BB4_6;
$L__BB4_2:
	cvta.to.global.u64 	%rd6, %rd4;
	mov.u32 	%r1, %tid.x;
	cvt.u64.u32 	%rd7, %r1;
	setp.le.u64 	%p2, %rd2, %rd7;
	add.s64 	%rd8, %rd1, %rd7;
	shl.b64 	%rd9, %rd8, 3;
	add.s64 	%rd3, %rd6, %rd9;
	@%p2 bra 	$L__BB4_4;
	st.global.f64 	[%rd3], %fd2;
$L__BB4_4:
	add.s32 	%r3, %r1, 256;
	cvt.u64.u32 	%rd10, %r3;
	setp.le.u64 	%p3, %rd2, %rd10;
	@%p3 bra 	$L__BB4_6;
	st.global.f64 	[%rd3+2048], %fd2;
$L__BB4_6:
	ret;

}


// ===== COMPILED SASS (sm_100) =====

	.target	sm_100

	.elftype	@"ET_EXEC"


//--------------------- .note.nv.tkinfo           --------------------------
	.section	.note.nv.tkinfo,"",@"SHT_NOTE"
	.sectionflags	@"SHF_NOTE_NV_TKINFO"
	.tkinfo
        /*0018*/ 	.word	0x00000002
        /*0030*/ 	.string	""
        /*0030*/ 	.string	"ptxas"
        /*0030*/ 	.string	"Cuda compilation tools, release 13.0, V13.0.88"
        /*0030*/ 	.string	"Build cuda_13.0.r13.0/compiler.36424714_0"
        /*0030*/ 	.string	"-arch sm_100 -m 64 "



//--------------------- .note.nv.cuinfo           --------------------------
	.section	.note.nv.cuinfo,"",@"SHT_NOTE"
	.sectionflags	@"SHF_NOTE_NV_CUINFO"
        /*0018*/ 	.short	0x0002
        /*001a*/ 	.short	0x0064
        /*001c*/ 	.short	0x0082
	.zero		2


//--------------------- .nv.info                  --------------------------
	.section	.nv.info,"",@"SHT_CUDA_INFO"
	.align	4


	//----- nvinfo : EIATTR_REGCOUNT
	.align		4
        /*0000*/ 	.byte	0x04, 0x2f
        /*0002*/ 	.short	(.L_44 - .L_43)
	.align		4
.L_43:
        /*0004*/ 	.word	index@(_Z9sumFramesIfEviiiiPKT_S2_PKiPS0_S5_)
        /*0008*/ 	.word	0x00000038


	//----- nvinfo : EIATTR_FRAME_SIZE
	.align		4
.L_44:
        /*000c*/ 	.byte	0x04, 0x11
        /*000e*/ 	.short	(.L_46 - .L_45)
	.align		4
.L_45:
        /*0010*/ 	.word	index@(_Z9sumFramesIfEviiiiPKT_S2_PKiPS0_S5_)
        /*0014*/ 	.word	0x00000008


	//----- nvinfo : EIATTR_REGCOUNT
	.align		4
.L_46:
        /*0018*/ 	.byte	0x04, 0x2f
        /*001a*/ 	.short	(.L_48 - .L_47)
	.align		4
.L_47:
        /*001c*/ 	.word	index@(_Z9sumFramesIdEviiiiPKT_S2_PKiPS0_S5_)
        /*0020*/ 	.word	0x00000020


	//----- nvinfo : EIATTR_FRAME_SIZE
	.align		4
.L_48:
        /*0024*/ 	.byte	0x04, 0x11
        /*0026*/ 	.short	(.L_50 - .L_49)
	.align		4
.L_49:
        /*0028*/ 	.word	index@(_Z9sumFramesIdEviiiiPKT_S2_PKiPS0_S5_)
        /*002c*/ 	.word	0x00000008


	//----- nvinfo : EIATTR_REGCOUNT
	.align		4
.L_50:
        /*0030*/ 	.byte	0x04, 0x2f
        /*0032*/ 	.short	(.L_52 - .L_51)
	.align		4
.L_51:
        /*0034*/ 	.word	index@(_ZN3cub18CUB_300001_SM_10006detail11EmptyKernelIvEEvv)
        /*0038*/ 	.word	0x00000004


	//----- nvinfo : EIATTR_FRAME_SIZE
	.align		4
.L_52:
        /*003c*/ 	.byte	0x04, 0x11
        /*003e*/ 	.short	(.L_54 - .L_53)
	.align		4
.L_53:
        /*0040*/ 	.word	index@(_ZN3cub18CUB_300001_SM_10006detail11EmptyKernelIvEEvv)
        /*0044*/ 	.word	0x00000000


	//----- nvinfo : EIATTR_REGCOUNT
	.align		4
.L_54:
        /*0048*/ 	.byte	0x04, 0x2f
        /*004a*/ 	.short	(.L_56 - .L_55)
	.align		4
.L_55:
        /*004c*/ 	.word	index@(_ZN3cub18CUB_300001_SM_10006detail8for_each13static_kernelINS2_12policy_hub_t12policy_500_tEmN6thrust24THRUST_300001_SM_1000_NS8cuda_cub20__uninitialized_fill7functorINS7_10device_ptrIfEEfEEEEvT0_T1_)
        /*0050*/ 	.word	0x00000008


	//----- nvinfo : EIATTR_FRAME_SIZE
	.align		4
.L_56:
        /*0054*/ 	.byte	0x04, 0x11
        /*0056*/ 	.short	(.L_58 - .L_57)
	.align		4
.L_57:
        /*0058*/ 	.word	index@(_ZN3cub18CUB_300001_SM_10006detail8for_each13static_kernelINS2_12policy_hub_t12policy_500_tEmN6thrust24THRUST_300001_SM_1000_NS8cuda_cub20__uninitialized_fill7functorINS7_10device_ptrIfEEfEEEEvT0_T1_)
        /*005c*/ 	.word	0x00000000


	//----- nvinfo : EIATTR_REGCOUNT
	.align		4
.L_58:
        /*0060*/ 	.byte	0x04, 0x2f
        /*0062*/ 	.short	(.L_60 - .L_59)
	.align		4
.L_59:
        /*0064*/ 	.word	index@(_ZN3cub18CUB_300001_SM_10006detail8for_each13static_kernelINS2_12policy_hub_t12policy_500_tEmN6thrust24THRUST_300001_SM_1000_NS8cuda_cub20__uninitialized_fill7functorINS7_10device_ptrIdEEdEEEEvT0_T1_)
        /*0068*/ 	.word	0x00000009


	//----- nvinfo : EIATTR_FRAME_SIZE
	.align		4
.L_60:
        /*006c*/ 	.byte	0x04, 0x11
        /*006e*/ 	.short	(.L_62 - .L_61)
	.align		4
.L_61:
        /*0070*/ 	.word	index@(_ZN3cub18CUB_300001_SM_10006detail8for_each13static_kernelINS2_12policy_hub_t12policy_500_tEmN6thrust24THRUST_300001_SM_1000_NS8cuda_cub20__uninitialized_fill7functorINS7_10device_ptrIdEEdEEEEvT0_T1_)
        /*0074*/ 	.word	0x00000000


	//----- nvinfo : EIATTR_MIN_STACK_SIZE
	.align		4
.L_62:
        /*0078*/ 	.byte	0x04, 0x12
        /*007a*/ 	.short	(.L_64 - .L_63)
	.align		4
.L_63:
        /*007c*/ 	.word	index@(_ZN3cub18CUB_300001_SM_10006detail8for_each13static_kernelINS2_12policy_hub_t12policy_500_tEmN6thrust24THRUST_300001_SM_1000_NS8cuda_cub20__uninitialized_fill7functorINS7_10device_ptrIdEEdEEEEvT0_T1_)
        /*0080*/ 	.word	0x00000000


	//----- nvinfo : EIATTR_MIN_STACK_SIZE
	.align		4
.L_64:
        /*0084*/ 	.byte	0x04, 0x12
        /*0086*/ 	.short	(.L_66 - .L_65)
	.align		4
.L_65:
        /*0088*/ 	.word	index@(_ZN3cub18CUB_300001_SM_10006detail8for_each13static_kernelINS2_12policy_hub_t12policy_500_tEmN6thrust24THRUST_300001_SM_1000_NS8cuda_cub20__uninitialized_fill7functorINS7_10device_ptrIfEEfEEEEvT0_T1_)
        /*008c*/ 	.word	0x00000000


	//----- nvinfo : EIATTR_MIN_STACK_SIZE
	.align		4
.L_66:
        /*0090*/ 	.byte	0x04, 0x12
        /*0092*/ 	.short	(.L_68 - .L_67)
	.align		4
.L_67:
        /*0094*/ 	.word	index@(_ZN3cub18CUB_300001_SM_10006detail11EmptyKernelIvEEvv)
        /*0098*/ 	.word	0x00000000


	//----- nvinfo : EIATTR_MIN_STACK_SIZE
	.align		4
.L_68:
        /*009c*/ 	.byte	0x04, 0x12
        /*009e*/ 	.short	(.L_70 - .L_69)
	.align		4
.L_69:
        /*00a0*/ 	.word	index@(_Z9sumFramesIdEviiiiPKT_S2_PKiPS0_S5_)
        /*00a4*/ 	.word	0x00000008


	//----- nvinfo : EIATTR_MIN_STACK_SIZE
	.align		4
.L_70:
        /*00a8*/ 	.byte	0x04, 0x12
        /*00aa*/ 	.short	(.L_72 - .L_71)
	.align		4
.L_71:
        /*00ac*/ 	.word	index@(_Z9sumFramesIfEviiiiPKT_S2_PKiPS0_S5_)
        /*00b0*/ 	.word	0x00000008
.L_72:


//--------------------- .nv.compat                --------------------------
	.section	.nv.compat,"",@"SHT_CUDA_COMPAT_INFO"
	.align	4
        /*0000*/ 	.byte	0x02, 0x09, 0x00, 0x00, 0x02, 0x02, 0x01, 0x00, 0x02, 0x05, 0x05, 0x00, 0x03, 0x07, 0x01, 0x01
        /*0010*/ 	.byte	0x02, 0x03, 0x00, 0x00, 0x02, 0x06, 0x01, 0x00, 0x04, 0x0b, 0x08, 0x00, 0x01, 0x00, 0x00, 0x00
        /*0020*/ 	.byte	0x00, 0x00, 0x00, 0x00


//--------------------- .nv.info._ZN3cub18CUB_300001_SM_10006detail8for_each13static_kernelINS2_12policy_hub_t12policy_500_tEmN6thrust24THRUST_300001_SM_1000_NS8cuda_cub20__uninitialized_fill7functorINS7_10device_ptrIdEEdEEEEvT0_T1_ --------------------------
	.section	.nv.info._ZN3cub18CUB_300001_SM_10006detail8for_each13static_kernelINS2_12policy_hub_t12policy_500_tEmN6thrust24THRUST_300001_SM_1000_NS8cuda_cub20__uninitialized_fill7functorINS7_10device_ptrIdEEdEEEEvT0_T1_,"",@"SHT_CUDA_INFO"
	.sectionflags	@""
	.align	4


	//----- nvinfo : EIATTR_CUDA_API_VERSION
	.align		4
        /*0000*/ 	.byte	0x04, 0x37
        /*0002*/ 	.short	(.L_74 - .L_73)
.L_73:
        /*0004*/ 	.word	0x00000082


	//----- nvinfo : EIATTR_KPARAM_INFO
	.align		4
.L_74:
        /*0008*/ 	.byte	0x04, 0x17
        /*000a*/ 	.short	(.L_76 - .L_75)
.L_75:
        /*000c*/ 	.word	0x00000000
        /*0010*/ 	.short	0x0001
        /*0012*/ 	.short	0x0008
        /*0014*/ 	.byte	0x00, 0xf0, 0x41, 0x00


	//----- nvinfo : EIATTR_KPARAM_INFO
	.align		4
.L_76:
        /*0018*/ 	.byte	0x04, 0x17
        /*001a*/ 	.short	(.L_78 - .L_77)
.L_77:
        /*001c*/ 	.word	0x00000000
        /*0020*/ 	.short	0x0000
        /*0022*/ 	.short	0x0000
        /*0024*/ 	.byte	0x00, 0xf0, 0x21, 0x00


	//----- nvinfo : EIATTR_SPARSE_MMA_MASK
	.align		4
.L_78:
        /*0028*/ 	.byte	0x03, 0x50
        /*002a*/ 	.short	0x0000


	//----- nvinfo : EIATTR_MAXREG_COUNT
	.align		4
        /*002c*/ 	.byte	0x03, 0x1b
        /*002e*/ 	.short	0x00ff


	//----- nvinfo : EIATTR_MERCURY_ISA_VERSION
	.align		4
        /*0030*/ 	.byte	0x03, 0x5f
        /*0032*/ 	.short	0x0101


	//----- nvinfo : EIATTR_VRC_CTA_INIT_COUNT
	.align		4
        /*0034*/ 	.byte	0x02, 0x4a
	.zero		1
	.zero		1


	//----- nvinfo : EIATTR_EXIT_INSTR_OFFSETS
	.align		4
        /*0038*/ 	.byte	0x04, 0x1c
        /*003a*/ 	.short	(.L_80 - .L_79)


	//   ....[0]....
.L_79:
        /*003c*/ 	.word	0x00000130


	//   ....[1]....
        /*0040*/ 	.word	0x00000230


	//   ....[2]....
        /*0044*/ 	.word	0x00000260


	//----- nvinfo : EIATTR_MAX_THREADS
	.align		4
.L_80:
        /*0048*/ 	.byte	0x04, 0x05
        /*004a*/ 	.short	(.L_82 - .L_81)
.L_81:
        /*004c*/ 	.word	0x00000100
        /*0050*/ 	.word	0x00000001
        /*0054*/ 	.word	0x00000001


	//----- nvinfo : EIATTR_CBANK_PARAM_SIZE
	.align		4
.L_82:
        /*0058*/ 	.byte	0x03, 0x19
        /*005a*/ 	.short	0x0018


	//----- nvinfo : EIATTR_PARAM_CBANK
	.align		4
        /*005c*/ 	.byte	0x04, 0x0a
        /*005e*/ 	.short	(.L_84 - .L_83)
	.align		4
.L_83:
        /*0060*/ 	.word	index@(.nv.constant0._ZN3cub18CUB_300001_SM_10006detail8for_each13static_kernelINS2_12policy_hub_t12policy_500_tEmN6thrust24THRUST_300001_SM_1000_NS8cuda_cub20__uninitialized_fill7functorINS7_10device_ptrIdEEdEEEEvT0_T1_)
        /*0064*/ 	.short	0x0380
        /*0066*/ 	.short	0x0018


	//----- nvinfo : EIATTR_SW_WAR
	.align		4
.L_84:
        /*0068*/ 	.byte	0x04, 0x36
        /*006a*/ 	.short	(.L_86 - .L_85)
.L_85:
        /*006c*/ 	.word	0x00000008
.L_86:


//--------------------- .nv.info._ZN3cub18CUB_300001_SM_10006detail8for_each13static_kernelINS2_12policy_hub_t12policy_500_tEmN6thrust24THRUST_300001_SM_1000_NS8cuda_cub20__uninitialized_fill7functorINS7_10device_ptrIfEEfEEEEvT0_T1_ --------------------------
	.section	.nv.info._ZN3cub18CUB_300001_SM_10006detail8for_each13static_kernelINS2_12policy_hub_t12policy_500_tEmN6thrust24THRUST_300001_SM_1000_NS8cuda_cub20__uninitialized_fill7functorINS7_10device_ptrIfEEfEEEEvT0_T1_,"",@"SHT_CUDA_INFO"
	.sectionflags	@""
	.align	4


	//----- nvinfo : EIATTR_CUDA_API_VERSION
	.align		4
        /*0000*/ 	.byte	0x04, 0x37
        /*0002*/ 	.short	(.L_88 - .L_87)
.L_87:
        /*0004*/ 	.word	0x00000082


	//----- nvinfo : EIATTR_KPARAM_INFO
	.align		4
.L_88:
        /*0008*/ 	.byte	0x04, 0x17
        /*000a*/ 	.short	(.L_90 - .L_89)
.L_89:
        /*000c*/ 	.word	0x00000000
        /*0010*/ 	.short	0x0001
        /*0012*/ 	.short	0x0008
        /*0014*/ 	.byte	0x00, 0xf0, 0x41, 0x00


	//----- nvinfo : EIATTR_KPARAM_INFO
	.align		4
.L_90:
        /*0018*/ 	.byte	0x04, 0x17
        /*001a*/ 	.short	(.L_92 - .L_91)
.L_91:
        /*001c*/ 	.word	0x00000000
        /*0020*/ 	.short	0x0000
        /*0022*/ 	.short	0x0000
        /*0024*/ 	.byte	0x00, 0xf0, 0x21, 0x00


	//----- nvinfo : EIATTR_SPARSE_MMA_MASK
	.align		4
.L_92:
        /*0028*/ 	.byte	0x03, 0x50
        /*002a*/ 	.short	0x0000


	//----- nvinfo : EIATTR_MAXREG_COUNT
	.align		4
        /*002c*/ 	.byte	0x03, 0x1b
        /*002e*/ 	.short	0x00ff


	//----- nvinfo : EIATTR_MERCURY_ISA_VERSION
	.align		4
        /*0030*/ 	.byte	0x03, 0x5f
        /*0032*/ 	.short	0x0101


	//----- nvinfo : EIATTR_VRC_CTA_INIT_COUNT
	.align		4
        /*0034*/ 	.byte	0x02, 0x4a
	.zero		1
	.zero		1


	//----- nvinfo : EIATTR_EXIT_INSTR_OFFSETS
	.align		4
        /*0038*/ 	.byte	0x04, 0x1c
        /*003a*/ 	.short	(.L_94 - .L_93)


	//   ....[0]....
.L_93:
        /*003c*/ 	.word	0x00000130


	//   ....[1]....
        /*0040*/ 	.word	0x00000230


	//   ....[2]....
        /*0044*/ 	.word	0x00000260


	//----- nvinfo : EIATTR_MAX_THREADS
	.align		4
.L_94:
        /*0048*/ 	.byte	0x04, 0x05
        /*004a*/ 	.short	(.L_96 - .L_95)
.L_95:
        /*004c*/ 	.word	0x00000100
        /*0050*/ 	.word	0x00000001
        /*0054*/ 	.word	0x00000001


	//----- nvinfo : EIATTR_CBANK_PARAM_SIZE
	.align		4
.L_96:
        /*0058*/ 	.byte	0x03, 0x19
        /*005a*/ 	.short	0x0018


	//----- nvinfo : EIATTR_PARAM_CBANK
	.align		4
        /*005c*/ 	.byte	0x04, 0x0a
        /*005e*/ 	.short	(.L_98 - .L_97)
	.align		4
.L_97:
        /*0060*/ 	.word	index@(.nv.constant0._ZN3cub18CUB_300001_SM_10006detail8for_each13static_kernelINS2_12policy_hub_t12policy_500_tEmN6thrust24THRUST_300001_SM_1000_NS8cuda_cub20__uninitialized_fill7functorINS7_10device_ptrIfEEfEEEEvT0_T1_)
        /*0064*/ 	.short	0x0380
        /*0066*/ 	.short	0x0018


	//----- nvinfo : EIATTR_SW_WAR
	.align		4
.L_98:
        /*0068*/ 	.byte	0x04, 0x36
        /*006a*/ 	.short	(.L_100 - .L_99)
.L_99:
        /*006c*/ 	.word	0x00000008
.L_100:


//--------------------- .nv.info._ZN3cub18CUB_300001_SM_10006detail11EmptyKernelIvEEvv --------------------------
	.section	.nv.info._ZN3cub18CUB_300001_SM_10006detail11EmptyKernelIvEEvv,"",@"SHT_CUDA_INFO"
	.sectionflags	@""
	.align	4


	//----- nvinfo : EIATTR_CUDA_API_VERSION
	.align		4
        /*0000*/ 	.byte	0x04, 0x37
        /*0002*/ 	.short	(.L_102 - .L_101)
.L_101:
        /*0004*/ 	.word	0x00000082


	//----- nvinfo : EIATTR_SPARSE_MMA_MASK
	.align		4
.L_102:
        /*0008*/ 	.byte	0x03, 0x50
        /*000a*/ 	.short	0x0000


	//----- nvinfo : EIATTR_MAXREG_COUNT
	.align		4
        /*000c*/ 	.byte	0x03, 0x1b
        /*000e*/ 	.short	0x00ff


	//----- nvinfo : EIATTR_MERCURY_ISA_VERSION
	.align		4
        /*0010*/ 	.byte	0x03, 0x5f
        /*0012*/ 	.short	0x0101


	//----- nvinfo : EIATTR_VRC_CTA_INIT_COUNT
	.align		4
        /*0014*/ 	.byte	0x02, 0x4a
	.zero		1
	.zero		1


	//----- nvinfo : EIATTR_EXIT_INSTR_OFFSETS
	.align		4
        /*0018*/ 	.byte	0x04, 0x1c
        /*001a*/ 	.short	(.L_104 - .L_103)


	//   ....[0]....
.L_103:
        /*001c*/ 	.word	0x00000010


	//----- nvinfo : EIATTR_SW_WAR
	.align		4
.L_104:
        /*0020*/ 	.byte	0x04, 0x36
        /*0022*/ 	.short	(.L_106 - .L_105)
.L_105:
        /*0024*/ 	.word	0x00000008
.L_106:


//--------------------- .nv.info._Z9sumFramesIdEviiiiPKT_S2_PKiPS0_S5_ --------------------------
	.section	.nv.info._Z9sumFramesIdEviiiiPKT_S2_PKiPS0_S5_,"",@"SHT_CUDA_INFO"
	.sectionflags	@""
	.align	4


	//----- nvinfo : EIATTR_CUDA_API_VERSION
	.align		4
        /*0000*/ 	.byte	0x04, 0x37
        /*0002*/ 	.short	(.L_108 - .L_107)
.L_107:
        /*0004*/ 	.word	0x00000082


	//----- nvinfo : EIATTR_KPARAM_INFO
	.align		4
.L_108:
        /*0008*/ 	.byte	0x04, 0x17
        /*000a*/ 	.short	(.L_110 - .L_109)
.L_109:
        /*000c*/ 	.word	0x00000000
        /*0010*/ 	.short	0x0008
        /*0012*/ 	.short	0x0030
        /*0014*/ 	.byte	0x00, 0xf5, 0x21, 0x00


	//----- nvinfo : EIATTR_KPARAM_INFO
	.align		4
.L_110:
        /*0018*/ 	.byte	0x04, 0x17
        /*001a*/ 	.short	(.L_112 - .L_111)
.L_111:
        /*001c*/ 	.word	0x00000000
        /*0020*/ 	.short	0x0007
        /*0022*/ 	.short	0x0028
        /*0024*/ 	.byte	0x00, 0xf5, 0x21, 0x00


	//----- nvinfo : EIATTR_KPARAM_INFO
	.align		4
.L_112:
        /*0028*/ 	.byte	0x04, 0x17
        /*002a*/ 	.short	(.L_114 - .L_113)
.L_113:
        /*002c*/ 	.word	0x00000000
        /*0030*/ 	.short	0x0006
        /*0032*/ 	.short	0x0020
        /*0034*/ 	.byte	0x00, 0xf5, 0x21, 0x00


	//----- nvinfo : EIATTR_KPARAM_INFO
	.align		4
.L_114:
        /*0038*/ 	.byte	0x04, 0x17
        /*003a*/ 	.short	(.L_116 - .L_115)
.L_115:
        /*003c*/ 	.word	0x00000000
        /*0040*/ 	.short	0x0005
        /*0042*/ 	.short	0x0018
        /*0044*/ 	.byte	0x00, 0xf5, 0x21, 0x00


	//----- nvinfo : EIATTR_KPARAM_INFO
	.align		4
.L_116:
        /*0048*/ 	.byte	0x04, 0x17
        /*004a*/ 	.short	(.L_118 - .L_117)
.L_117:
        /*004c*/ 	.word	0x00000000
        /*0050*/ 	.short	0x0004
        /*0052*/ 	.short	0x0010
        /*0054*/ 	.byte	0x00, 0xf5, 0x21, 0x00


	//----- nvinfo : EIATTR_KPARAM_INFO
	.align		4
.L_118:
        /*0058*/ 	.byte	0x04, 0x17
        /*005a*/ 	.short	(.L_120 - .L_119)
.L_119:
        /*005c*/ 	.word	0x00000000
        /*0060*/ 	.short	0x0003
        /*0062*/ 	.short	0x000c
        /*0064*/ 	.byte	0x00, 0xf0, 0x11, 0x00


	//----- nvinfo : EIATTR_KPARAM_INFO
	.align		4
.L_120:
        /*0068*/ 	.byte	0x04, 0x17
        /*006a*/ 	.short	(.L_122 - .L_121)
.L_121:
        /*006c*/ 	.word	0x00000000
        /*0070*/ 	.short	0x0002
        /*0072*/ 	.short	0x0008
        /*0074*/ 	.byte	0x00, 0xf0, 0x11, 0x00


	//----- nvinfo : EIATTR_KPARAM_INFO
	.align		4
.L_122:
        /*0078*/ 	.byte	0x04, 0x17
        /*007a*/ 	.short	(.L_124 - .L_123)
.L_123:
        /*007c*/ 	.word	0x00000000
        /*0080*/ 	.short	0x0001
        /*0082*/ 	.short	0x0004
        /*0084*/ 	.byte	0x00, 0xf0, 0x11, 0x00


	//----- nvinfo : EIATTR_KPARAM_INFO
	.align		4
.L_124:
        /*0088*/ 	.byte	0x04, 0x17
        /*008a*/ 	.short	(.L_126 - .L_125)
.L_125:
        /*008c*/ 	.word	0x00000000
        /*0090*/ 	.short	0x0000
        /*0092*/ 	.short	0x0000
        /*0094*/ 	.byte	0x00, 0xf0, 0x11, 0x00


	//----- nvinfo : EIATTR_SPARSE_MMA_MASK
	.align		4
.L_126:
        /*0098*/ 	.byte	0x03, 0x50
        /*009a*/ 	.short	0x0000


	//----- nvinfo : EIATTR_MAXREG_COUNT
	.align		4
        /*009c*/ 	.byte	0x03, 0x1b
        /*009e*/ 	.short	0x00ff


	//----- nvinfo : EIATTR_NUM_BARRIERS
	.align		4
        /*00a0*/ 	.byte	0x02, 0x4c
        /*00a2*/ 	.byte	0x01
	.zero		1


	//----- nvinfo : EIATTR_MERCURY_ISA_VERSION
	.align		4
        /*00a4*/ 	.byte	0x03, 0x5f
        /*00a6*/ 	.short	0x0101


	//----- nvinfo : EIATTR_INT_WARP_WIDE_INSTR_OFFSETS
	.align		4
        /*00a8*/ 	.byte	0x04, 0x31
        /*00aa*/ 	.short	(.L_128 - .L_127)


	//   ....[0]....
.L_127:
        /*00ac*/ 	.word	0x00001030


	//----- nvinfo : EIATTR_VRC_CTA_INIT_COUNT
	.align		4
.L_128:
        /*00b0*/ 	.byte	0x02, 0x4a
	.zero		1
	.zero		1


	//----- nvinfo : EIATTR_EXIT_INSTR_OFFSETS
	.align		4
        /*00b4*/ 	.byte	0x04, 0x1c
        /*00b6*/ 	.short	(.L_130 - .L_129)


	//   ....[0]....
.L_129:
        /*00b8*/ 	.word	0x00000230


	//   ....[1]....
        /*00bc*/ 	.word	0x00000440


	//   ....[2]....
        /*00c0*/ 	.word	0x00002510


	//----- nvinfo : EIATTR_CRS_STACK_SIZE
	.align		4
.L_130:
        /*00c4*/ 	.byte	0x04, 0x1e
        /*00c6*/ 	.short	(.L_132 - .L_131)
.L_131:
        /*00c8*/ 	.word	0x00000000


	//----- nvinfo : EIATTR_CBANK_PARAM_SIZE
	.align		4
.L_132:
        /*00cc*/ 	.byte	0x03, 0x19
        /*00ce*/ 	.short	0x0038


	//----- nvinfo : EIATTR_PARAM_CBANK
	.align		4
        /*00d0*/ 	.byte	0x04, 0x0a
        /*00d2*/ 	.short	(.L_134 - .L_133)
	.align		4
.L_133:
        /*00d4*/ 	.word	index@(.nv.constant0._Z9sumFramesIdEviiiiPKT_S2_PKiPS0_S5_)
        /*00d8*/ 	.short	0x0380
        /*00da*/ 	.short	0x0038


	//----- nvinfo : EIATTR_SW_WAR
	.align		4
.L_134:
        /*00dc*/ 	.byte	0x04, 0x36
        /*00de*/ 	.short	(.L_136 - .L_135)
.L_135:
        /*00e0*/ 	.word	0x00000008
.L_136:


//--------------------- .nv.info._Z9sumFramesIfEviiiiPKT_S2_PKiPS0_S5_ --------------------------
	.section	.nv.info._Z9sumFramesIfEviiiiPKT_S2_PKiPS0_S5_,"",@"SHT_CUDA_INFO"
	.sectionflags	@""
	.align	4


	//----- nvinfo : EIATTR_CUDA_API_VERSION
	.align		4
        /*0000*/ 	.byte	0x04, 0x37
        /*0002*/ 	.short	(.L_138 - .L_137)
.L_137:
        /*0004*/ 	.word	0x00000082


	//----- nvinfo : EIATTR_KPARAM_INFO
	.align		4
.L_138:
        /*0008*/ 	.byte	0x04, 0x17
        /*000a*/ 	.short	(.L_140 - .L_139)
.L_139:
        /*000c*/ 	.word	0x00000000
        /*0010*/ 	.short	0x0008
        /*0012*/ 	.short	0x0030
        /*0014*/ 	.byte	0x00, 0xf5, 0x21, 0x00


	//----- nvinfo : EIATTR_KPARAM_INFO
	.align		4
.L_140:
        /*0018*/ 	.byte	0x04, 0x17
        /*001a*/ 	.short	(.L_142 - .L_141)
.L_141:
        /*001c*/ 	.word	0x00000000
        /*0020*/ 	.short	0x0007
        /*0022*/ 	.short	0x0028
        /*0024*/ 	.byte	0x00, 0xf5, 0x21, 0x00


	//----- nvinfo : EIATTR_KPARAM_INFO
	.align		4
.L_142:
        /*0028*/ 	.byte	0x04, 0x17
        /*002a*/ 	.short	(.L_144 - .L_143)
.L_143:
        /*002c*/ 	.word	0x00000000
        /*0030*/ 	.short	0x0006
        /*0032*/ 	.short	0x0020
        /*0034*/ 	.byte	0x00, 0xf5, 0x21, 0x00


	//----- nvinfo : EIATTR_KPARAM_INFO
	.align		4
.L_144:
        /*0038*/ 	.byte	0x04, 0x17
        /*003a*/ 	.short	(.L_146 - .L_145)
.L_145:
        /*003c*/ 	.word	0x00000000
        /*0040*/ 	.short	0x0005
        /*0042*/ 	.short	0x0018
        /*0044*/ 	.byte	0x00, 0xf5, 0x21, 0x00


	//----- nvinfo : EIATTR_KPARAM_INFO
	.align		4
.L_146:
        /*0048*/ 	.byte	0x04, 0x17
        /*004a*/ 	.short	(.L_148 - .L_147)
.L_147:
        /*004c*/ 	.word	0x00000000
        /*0050*/ 	.short	0x0004
        /*0052*/ 	.short	0x0010
        /*0054*/ 	.byte	0x00, 0xf5, 0x21, 0x00


	//----- nvinfo : EIATTR_KPARAM_INFO
	.align		4
.L_148:
        /*0058*/ 	.byte	0x04, 0x17
        /*005a*/ 	.short	(.L_150 - .L_149)
.L_149:
        /*005c*/ 	.word	0x00000000
        /*0060*/ 	.short	0x0003
        /*0062*/ 	.short	0x000c
        /*0064*/ 	.byte	0x00, 0xf0, 0x11, 0x00


	//----- nvinfo : EIATTR_KPARAM_INFO
	.align		4
.L_150:
        /*0068*/ 	.byte	0x04, 0x17
        /*006a*/ 	.short	(.L_152 - .L_151)
.L_151:
        /*006c*/ 	.word	0x00000000
        /*0070*/ 	.short	0x0002
        /*0072*/ 	.short	0x0008
        /*0074*/ 	.byte	0x00, 0xf0, 0x11, 0x00


	//----- nvinfo : EIATTR_KPARAM_INFO
	.align		4
.L_152:
        /*0078*/ 	.byte	0x04, 0x17
        /*007a*/ 	.short	(.L_154 - .L_153)
.L_153:
        /*007c*/ 	.word	0x00000000
        /*0080*/ 	.short	0x0001
        /*0082*/ 	.short	0x0004
        /*0084*/ 	.byte	0x00, 0xf0, 0x11, 0x00


	//----- nvinfo : EIATTR_KPARAM_INFO
	.align		4
.L_154:
        /*0088*/ 	.byte	0x04, 0x17
        /*008a*/ 	.short	(.L_156 - .L_155)
.L_155:
        /*008c*/ 	.word	0x00000000
        /*0090*/ 	.short	0x0000
        /*0092*/ 	.short	0x0000
        /*0094*/ 	.byte	0x00, 0xf0, 0x11, 0x00


	//----- nvinfo : EIATTR_SPARSE_MMA_MASK
	.align		4
.L_156:
        /*0098*/ 	.byte	0x03, 0x50
        /*009a*/ 	.short	0x0000


	//----- nvinfo : EIATTR_MAXREG_COUNT
	.align		4
        /*009c*/ 	.byte	0x03, 0x1b
        /*009e*/ 	.short	0x00ff


	//----- nvinfo : EIATTR_NUM_BARRIERS
	.align		4
        /*00a0*/ 	.byte	0x02, 0x4c
        /*00a2*/ 	.byte	0x01
	.zero		1


	//----- nvinfo : EIATTR_MERCURY_ISA_VERSION
	.align		4
        /*00a4*/ 	.byte	0x03, 0x5f
        /*00a6*/ 	.short	0x0101


	//----- nvinfo : EIATTR_UNUSED_LOAD_BYTE_OFFSET
	.align		4
        /*00a8*/ 	.byte	0x04, 0x44
        /*00aa*/ 	.short	(.L_158 - .L_157)


	//   ....[0]....
.L_157:
        /*00ac*/ 	.word	0x000022c0
        /*00b0*/ 	.word	0x00000fff


	//----- nvinfo : EIATTR_INT_WARP_WIDE_INSTR_OFFSETS
	.align		4
.L_158:
        /*00b4*/ 	.byte	0x04, 0x31
        /*00b6*/ 	.short	(.L_160 - .L_159)


	//   ....[0]....
.L_159:
        /*00b8*/ 	.word	0x00001040


	//----- nvinfo : EIATTR_VRC_CTA_INIT_COUNT
	.align		4
.L_160:
        /*00bc*/ 	.byte	0x02, 0x4a
	.zero		1
	.zero		1


	//----- nvinfo : EIATTR_EXIT_INSTR_OFFSETS
	.align		4
        /*00c0*/ 	.byte	0x04, 0x1c
        /*00c2*/ 	.short	(.L_162 - .L_161)


	//   ....[0]....
.L_161:
        /*00c4*/ 	.word	0x00000240


	//   ....[1]....
        /*00c8*/ 	.word	0x00000430


	//   ....[2]....
        /*00cc*/ 	.word	0x00002420


	//----- nvinfo : EIATTR_CRS_STACK_SIZE
	.align		4
.L_162:
        /*00d0*/ 	.byte	0x04, 0x1e
        /*00d2*/ 	.short	(.L_164 - .L_163)
.L_163:
        /*00d4*/ 	.word	0x00000000


	//----- nvinfo : EIATTR_CBANK_PARAM_SIZE
	.align		4
.L_164:
        /*00d8*/ 	.byte	0x03, 0x19
        /*00da*/ 	.short	0x0038


	//----- nvinfo : EIATTR_PARAM_CBANK
	.align		4
        /*00dc*/ 	.byte	0x04, 0x0a
        /*00de*/ 	.short	(.L_166 - .L_165)
	.align		4
.L_165:
        /*00e0*/ 	.word	index@(.nv.constant0._Z9sumFramesIfEviiiiPKT_S2_PKiPS0_S5_)
        /*00e4*/ 	.short	0x0380
        /*00e6*/ 	.short	0x0038


	//----- nvinfo : EIATTR_SW_WAR
	.align		4
.L_166:
        /*00e8*/ 	.byte	0x04, 0x36
        /*00ea*/ 	.short	(.L_168 - .L_167)
.L_167:
        /*00ec*/ 	.word	0x00000008
.L_168:


//--------------------- .nv.callgraph             --------------------------
	.section	.nv.callgraph,"",@"SHT_CUDA_CALLGRAPH"
	.align	4
	.sectionentsize	8
	.align		4
        /*0000*/ 	.word	0x00000000
	.align		4
        /*0004*/ 	.word	0xffffffff
	.align		4
        /*0008*/ 	.word	0x00000000
	.align		4
        /*000c*/ 	.word	0xfffffffe
	.align		4
        /*0010*/ 	.word	0x00000000
	.align		4
        /*0014*/ 	.word	0xfffffffd
	.align		4
        /*0018*/ 	.word	0x00000000
	.align		4
        /*001c*/ 	.word	0xfffffffc


//--------------------- .nv.constant4             --------------------------
	.section	.nv.constant4,"a",@progbits
	.align	8
	.align		8
.nv.constant4:
        /*0000*/ 	.dword	_ZN34_INTERNAL_9f6d37d7_4_k_cu_9255b7d74cuda3std3__45__cpo5beginE
	.align		8
        /*0008*/ 	.dword	_ZN34_INTERNAL_9f6d37d7_4_k_cu_9255b7d74cuda3std3__45__cpo3endE
	.align		8
        /*0010*/ 	.dword	_ZN34_INTERNAL_9f6d37d7_4_k_cu_9255b7d74cuda3std3__45__cpo6cbeginE
	.align		8
        /*0018*/ 	.dword	_ZN34_INTERNAL_9f6d37d7_4_k_cu_9255b7d74cuda3std3__45__cpo4cendE
	.align		8
        /*0020*/ 	.dword	_ZN34_INTERNAL_9f6d37d7_4_k_cu_9255b7d74cuda3std3__45__cpo6rbeginE
	.align		8
        /*0028*/ 	.dword	_ZN34_INTERNAL_9f6d37d7_4_k_cu_9255b7d74cuda3std3__45__cpo4rendE
	.align		8
        /*0030*/ 	.dword	_ZN34_INTERNAL_9f6d37d7_4_k_cu_9255b7d74cuda3std3__45__cpo7crbeginE
	.align		8
        /*0038*/ 	.dword	_ZN34_INTERNAL_9f6d37d7_4_k_cu_9255b7d74cuda3std3__45__cpo5crendE
	.align		8
        /*0040*/ 	.dword	_ZN34_INTERNAL_9f6d37d7_4_k_cu_9255b7d74cuda3std3__436_GLOBAL__N__9f6d37d7_4_k_cu_9255b7d76ignoreE
	.align		8
        /*0048*/ 	.dword	_ZN34_INTERNAL_9f6d37d7_4_k_cu_9255b7d74cuda3std3__419piecewise_constructE
	.align		8
        /*0050*/ 	.dword	_ZN34_INTERNAL_9f6d37d7_4_k_cu_9255b7d74cuda3std3__48in_placeE
	.align		8
        /*0058*/ 	.dword	_ZN34_INTERNAL_9f6d37d7_4_k_cu_9255b7d74cuda3std3__420unreachable_sentinelE
	.align		8
        /*0060*/ 	.dword	_ZN34_INTERNAL_9f6d37d7_4_k_cu_9255b7d74cuda3std3__47nulloptE
	.align		8
        /*0068*/ 	.dword	_ZN34_INTERNAL_9f6d37d7_4_k_cu_9255b7d74cuda3std3__48unexpectE
	.align		8
        /*0070*/ 	.dword	_ZN34_INTERNAL_9f6d37d7_4_k_cu_9255b7d74cuda3std6ranges3__45__cpo4swapE
	.align		8
        /*0078*/ 	.dword	_ZN34_INTERNAL_9f6d37d7_4_k_cu_9255b7d74cuda3std6ranges3__45__cpo9iter_moveE
	.align		8
        /*0080*/ 	.dword	_ZN34_INTERNAL_9f6d37d7_4_k_cu_9255b7d74cuda3std6ranges3__45__cpo5beginE
	.align		8
        /*0088*/ 	.dword	_ZN34_INTERNAL_9f6d37d7_4_k_cu_9255b7d74cuda3std6ranges3__45__cpo3endE
	.align		8
        /*0090*/ 	.dword	_ZN34_INTERNAL_9f6d37d7_4_k_cu_9255b7d74cuda3std6ranges3__45__cpo6cbeginE
	.align		8
        /*0098*/ 	.dword	_ZN34_INTERNAL_9f6d37d7_4_k_cu_9255b7d74cuda3std6ranges3__45__cpo4cendE
	.align		8
        /*00a0*/ 	.dword	_ZN34_INTERNAL_9f6d37d7_4_k_cu_9255b7d74cuda3std6ranges3__45__cpo7advanceE
	.align		8
        /*00a8*/ 	.dword	_ZN34_INTERNAL_9f6d37d7_4_k_cu_9255b7d74cuda3std6ranges3__45__cpo9iter_swapE
	.align		8
        /*00b0*/ 	.dword	_ZN34_INTERNAL_9f6d37d7_4_k_cu_9255b7d74cuda3std6ranges3__45__cpo4nextE
	.align		8
        /*00b8*/ 	.dword	_ZN34_INTERNAL_9f6d37d7_4_k_cu_9255b7d74cuda3std6ranges3__45__cpo4prevE
	.align		8
        /*00c0*/ 	.dword	_ZN34_INTERNAL_9f6d37d7_4_k_cu_9255b7d74cuda3std6ranges3__45__cpo4dataE
	.align		8
        /*00c8*/ 	.dword	_ZN34_INTERNAL_9f6d37d7_4_k_cu_9255b7d74cuda3std6ranges3__45__cpo5cdataE
	.align		8
        /*00d0*/ 	.dword	_ZN34_INTERNAL_9f6d37d7_4_k_cu_9255b7d74cuda3std6ranges3__45__cpo4sizeE
	.align		8
        /*00d8*/ 	.dword	_ZN34_INTERNAL_9f6d37d7_4_k_cu_9255b7d74cuda3std6ranges3__45__cpo5ssizeE
	.align		8
        /*00e0*/ 	.dword	_ZN34_INTERNAL_9f6d37d7_4_k_cu_9255b7d74cuda3std6ranges3__45__cpo8distanceE
	.align		8
        /*00e8*/ 	.dword	_ZN34_INTERNAL_9f6d37d7_4_k_cu_9255b7d76thrust24THRUST_300001_SM_1000_NS8cuda_cub3parE
	.align		8
        /*00f0*/ 	.dword	_ZN34_INTERNAL_9f6d37d7_4_k_cu_9255b7d76thrust24THRUST_300001_SM_1000_NS8cuda_cub10par_nosyncE
	.align		8
        /*00f8*/ 	.dword	_ZN34_INTERNAL_9f6d37d7_4_k_cu_9255b7d76thrust24THRUST_300001_SM_1000_NS6system6detail10sequential3seqE
	.align		8
        /*0100*/ 	.dword	_ZN34_INTERNAL_9f6d37d7_4_k_cu_9255b7d76thrust24THRUST_300001_SM_1000_NS12placeholders2_1E
	.align		8
        /*0108*/ 	.dword	_ZN34_INTERNAL_9f6d37d7_4_k_cu_9255b7d76thrust24THRUST_300001_SM_1000_NS12placeholders2_2E
	.align		8
        /*0110*/ 	.dword	_ZN34_INTERNAL_9f6d37d7_4_k_cu_9255b7d76thrust24THRUST_300001_SM_1000_NS12placeholders2_3E
	.align		8
        /*0118*/ 	.dword	_ZN34_INTERNAL_9f6d37d7_4_k_cu_9255b7d76thrust24THRUST_300001_SM_1000_NS12placeholders2_4E
	.align		8
        /*0120*/ 	.dword	_ZN34_INTERNAL_9f6d37d7_4_k_cu_9255b7d76thrust24THRUST_300001_SM_1000_NS12placeholders2_5E
	.align		8
        /*0128*/ 	.dword	_ZN34_INTERNAL_9f6d37d7_4_k_cu_9255b7d76thrust24THRUST_300001_SM_1000_NS12placeholders2_6E
	.align		8
        /*0130*/ 	.dword	_ZN34_INTERNAL_9f6d37d7_4_k_cu_9255b7d76thrust24THRUST_300001_SM_1000_NS12placeholders2_7E
	.align		8
        /*0138*/ 	.dword	_ZN34_INTERNAL_9f6d37d7_4_k_cu_9255b7d76thrust24THRUST_300001_SM_1000_NS12placeholders2_8E
	.align		8
        /*0140*/ 	.dword	_ZN34_INTERNAL_9f6d37d7_4_k_cu_9255b7d76thrust24THRUST_300001_SM_1000_NS12placeholders2_9E
	.align		8
        /*0148*/ 	.dword	_ZN34_INTERNAL_9f6d37d7_4_k_cu_9255b7d76thrust24THRUST_300001_SM_1000_NS12placeholders3_10E
	.align		8
        /*0150*/ 	.dword	_ZN34_INTERNAL_9f6d37d7_4_k_cu_9255b7d76thrust24THRUST_300001_SM_1000_NS3seqE


//--------------------- .text._ZN3cub18CUB_300001_SM_10006detail8for_each13static_kernelINS2_12policy_hub_t12policy_500_tEmN6thrust24THRUST_300001_SM_1000_NS8cuda_cub20__uninitialized_fill7functorINS7_10device_ptrIdEEdEEEEvT0_T1_ --------------------------
	.section	.text._ZN3cub18CUB_300001_SM_10006detail8for_each13static_kernelINS2_12policy_hub_t12policy_500_tEmN6thrust24THRUST_300001_SM_1000_NS8cuda_cub20__uninitialized_fill7functorINS7_10device_ptrIdEEdEEEEvT0_T1_,"ax",@progbits
	.align	128
        .global         _ZN3cub18CUB_300001_SM_10006detail8for_each13static_kernelINS2_12policy_hub_t12policy_500_tEmN6thrust24THRUST_300001_SM_1000_NS8cuda_cub20__uninitialized_fill7functorINS7_10device_ptrIdEEdEEEEvT0_T1_
        .type           _ZN3cub18CUB_300001_SM_10006detail8for_each13static_kernelINS2_12policy_hub_t12policy_500_tEmN6thrust24THRUST_300001_SM_1000_NS8cuda_cub20__uninitialized_fill7functorINS7_10device_ptrIdEEdEEEEvT0_T1_,@function
        .size           _ZN3cub18CUB_300001_SM_10006detail8for_each13static_kernelINS2_12policy_hub_t12policy_500_tEmN6thrust24THRUST_300001_SM_1000_NS8cuda_cub20__uninitialized_fill7functorINS7_10device_ptrIdEEdEEEEvT0_T1_,(.L_x_69 - _ZN3cub18CUB_300001_SM_10006detail8for_each13static_kernelINS2_12policy_hub_t12policy_500_tEmN6thrust24THRUST_300001_SM_1000_NS8cuda_cub20__uninitialized_fill7functorINS7_10device_ptrIdEEdEEEEvT0_T1_)
        .other          _ZN3cub18CUB_300001_SM_10006detail8for_each13static_kernelINS2_12policy_hub_t12policy_500_tEmN6thrust24THRUST_300001_SM_1000_NS8cuda_cub20__uninitialized_fill7functorINS7_10device_ptrIdEEdEEEEvT0_T1_,@"STO_CUDA_ENTRY STV_DEFAULT"
_ZN3cub18CUB_300001_SM_10006detail8for_each13static_kernelINS2_12policy_hub_t12policy_500_tEmN6thrust24THRUST_300001_SM_1000_NS8cuda_cub20__uninitialized_fill7functorINS7_10device_ptrIdEEdEEEEvT0_T1_:
.text._ZN3cub18CUB_300001_SM_10006detail8for_each13static_kernelINS2_12policy_hub_t12policy_500_tEmN6thrust24THRUST_300001_SM_1000_NS8cuda_cub20__uninitialized_fill7functorINS7_10device_ptrIdEEdEEEEvT0_T1_:
[----:B------:R-:W-:Y:S08]  /*0000*/  LDC R1, c[0x0][0x37c] ;  /* 0x0000df00ff017b82 */ /* 0x000ff00000000800 */
[----:B------:R-:W0:Y:S01]  /*0010*/  S2UR UR4, SR_CTAID.X ;  /* 0x00000000000479c3 */ /* 0x000e220000002500 */
[----:B------:R-:W1:Y:S01]  /*0020*/  LDCU.64 UR6, c[0x0][0x380] ;  /* 0x00007000ff0677ac */ /* 0x000e620008000a00 */
[----:B------:R-:W2:Y:S01]  /*0030*/  LDCU.64 UR8, c[0x0][0x358] ;  /* 0x00006b00ff0877ac */ /* 0x000ea20008000a00 */
[----:B0-----:R-:W-:-:S04]  /*0040*/  UIMAD.WIDE.U32 UR4, UR4, 0x200, URZ ;  /* 0x00000200040478a5 */ /* 0x001fc8000f8e00ff */
[----:B-1----:R-:W-:-:S04]  /*0050*/  UIADD3 UR6, UP0, UPT, -UR4, UR6, URZ ;  /* 0x0000000604067290 */ /* 0x002fc8000ff1e1ff */
[----:B------:R-:W-:Y:S02]  /*0060*/  UIADD3.X UR7, UPT, UPT, ~UR5, UR7, URZ, UP0, !UPT ;  /* 0x0000000705077290 */ /* 0x000fe400087fe5ff */
[----:B------:R-:W-:-:S04]  /*0070*/  UISETP.GE.U32.AND UP0, UPT, UR6, 0x200, UPT ;  /* 0x000002000600788c */ /* 0x000fc8000bf06070 */
[----:B------:R-:W-:-:S09]  /*0080*/  UISETP.GE.U32.AND.EX UP0, UPT, UR7, URZ, UPT, UP0 ;  /* 0x000000ff0700728c */ /* 0x000fd2000bf06100 */
[----:B--2---:R-:W-:Y:S05]  /*0090*/  BRA.U !UP0, `(.L_x_0) ;  /* 0x0000000108287547 */ /* 0x004fea000b800000 */
[----:B------:R-:W0:Y:S01]  /*00a0*/  S2R R0, SR_TID.X ;  /* 0x0000000000007919 */ /* 0x000e220000002100 */
[----:B------:R-:W1:Y:S01]  /*00b0*/  LDCU.64 UR6, c[0x0][0x388] ;  /* 0x00007100ff0677ac */ /* 0x000e620008000a00 */
[----:B------:R-:W2:Y:S01]  /*00c0*/  LDC.64 R4, c[0x0][0x390] ;  /* 0x0000e400ff047b82 */ /* 0x000ea20000000a00 */
[----:B0-----:R-:W-:-:S05]  /*00d0*/  IADD3 R0, P0, PT, R0, UR4, RZ ;  /* 0x0000000400007c10 */ /* 0x001fca000ff1e0ff */
[----:B------:R-:W-:Y:S01]  /*00e0*/  IMAD.X R3, RZ, RZ, UR5, P0 ;  /* 0x00000005ff037e24 */ /* 0x000fe200080e06ff */
[----:B-1----:R-:W-:-:S04]  /*00f0*/  LEA R2, P0, R0, UR6, 0x3 ;  /* 0x0000000600027c11 */ /* 0x002fc8000f8018ff */
[----:B------:R-:W-:-:S05]  /*0100*/  LEA.HI.X R3, R0, UR7, R3, 0x3, P0 ;  /* 0x0000000700037c11 */ /* 0x000fca00080f1c03 */
[----:B--2---:R-:W-:Y:S04]  /*0110*/  STG.E.64 desc[UR8][R2.64], R4 ;  /* 0x0000000402007986 */ /* 0x004fe8000c101b08 */
[----:B------:R-:W-:Y:S01]  /*0120*/  STG.E.64 desc[UR8][R2.64+0x800], R4 ;  /* 0x0008000402007986 */ /* 0x000fe2000c101b08 */
[----:B------:R-:W-:Y:S05]  /*0130*/  EXIT ;  /* 0x000000000000794d */ /* 0x000fea0003800000 */
.L_x_0:
[----:B------:R-:W0:Y:S01]  /*0140*/  S2R R0, SR_TID.X ;  /* 0x0000000000007919 */ /* 0x000e220000002100 */
[----:B------:R-:W-:Y:S01]  /*0150*/  IMAD.U32 R2, RZ, RZ, UR7 ;  /* 0x00000007ff027e24 */ /* 0x000fe2000f8e00ff */
[----:B------:R-:W1:Y:S01]  /*0160*/  LDCU.64 UR10, c[0x0][0x388] ;  /* 0x00007100ff0a77ac */ /* 0x000e620008000a00 */
[----:B------:R-:W-:Y:S01]  /*0170*/  IMAD.U32 R6, RZ, RZ, UR7 ;  /* 0x00000007ff067e24 */ /* 0x000fe2000f8e00ff */
[----:B0-----:R-:W-:-:S04]  /*0180*/  ISETP.LT.U32.AND P0, PT, R0, UR6, PT ;  /* 0x0000000600007c0c */ /* 0x001fc8000bf01070 */
[----:B------:R-:W-:Y:S01]  /*0190*/  ISETP.GT.U32.AND.EX P0, PT, R2, RZ, PT, P0 ;  /* 0x000000ff0200720c */ /* 0x000fe20003f04100 */
[C---:B------:R-:W-:Y:S01]  /*01a0*/  VIADD R2, R0.reuse, 0x100 ;  /* 0x0000010000027836 */ /* 0x040fe20000000000 */
[----:B------:R-:W-:-:S04]  /*01b0*/  IADD3 R0, P2, PT, R0, UR4, RZ ;  /* 0x0000000400007c10 */ /* 0x000fc8000ff5e0ff */
[----:B------:R-:W-:Y:S01]  /*01c0*/  ISETP.LT.U32.AND P1, PT, R2, UR6, PT ;  /* 0x0000000602007c0c */ /* 0x000fe2000bf21070 */
[----:B------:R-:W-:Y:S01]  /*01d0*/  IMAD.X R3, RZ, RZ, UR5, P2 ;  /* 0x00000005ff037e24 */ /* 0x000fe200090e06ff */
[----:B-1----:R-:W-:Y:S02]  /*01e0*/  LEA R2, P2, R0, UR10, 0x3 ;  /* 0x0000000a00027c11 */ /* 0x002fe4000f8418ff */
[----:B------:R-:W-:Y:S02]  /*01f0*/  ISETP.GT.U32.AND.EX P1, PT, R6, RZ, PT, P1 ;  /* 0x000000ff0600720c */ /* 0x000fe40003f24110 */
[----:B------:R-:W-:Y:S01]  /*0200*/  LEA.HI.X R3, R0, UR11, R3, 0x3, P2 ;  /* 0x0000000b00037c11 */ /* 0x000fe200090f1c03 */
[----:B------:R-:W0:Y:S04]  /*0210*/  @P0 LDC.64 R4, c[0x0][0x390] ;  /* 0x0000e400ff040b82 */ /* 0x000e280000000a00 */
[----:B0-----:R0:W-:Y:S06]  /*0220*/  @P0 STG.E.64 desc[UR8][R2.64], R4 ;  /* 0x0000000402000986 */ /* 0x0011ec000c101b08 */
[----:B------:R-:W-:Y:S05]  /*0230*/  @!P1 EXIT ;  /* 0x000000000000994d */ /* 0x000fea0003800000 */
[----:B0-----:R-:W0:Y:S02]  /*0240*/  LDC.64 R4, c[0x0][0x390] ;  /* 0x0000e400ff047b82 */ /* 0x001e240000000a00 */
[----:B0-----:R-:W-:Y:S01]  /*0250*/  STG.E.64 desc[UR8][R2.64+0x800], R4 ;  /* 0x0008000402007986 */ /* 0x001fe2000c101b08 */
[----:B------:R-:W-:Y:S05]  /*0260*/  EXIT ;  /* 0x000000000000794d */ /* 0x000fea0003800000 */
.L_x_1:
[----:B------:R-:W-:-:S00]  /*0270*/  BRA `(.L_x_1) ;  /* 0xfffffffc00fc7947 */ /* 0x000fc0000383ffff */
[----:B------:R-:W-:-:S00]  /*0280*/  NOP ;  /* 0x0000000000007918 */ /* 0x000fc00000000000 */
[----:B------:R-:W-:-:S00]  /*0290*/  NOP ;  /* 0x0000000000007918 */ /* 0x000fc00000000000 */
[----:B------:R-:W-:-:S00]  /*02a0*/  NOP ;  /* 0x0000000000007918 */ /* 0x000fc00000000000 */
[----:B------:R-:W-:-:S00]  /*02b0*/  NOP ;  /* 0x0000000000007918 */ /* 0x000fc00000000000 */
[----:B------:R-:W-:-:S00]  /*02c0*/  NOP ;  /* 0x0000000000007918 */ /* 0x000fc00000000000 */
[----:B------:R-:W-:-:S00]  /*02d0*/  NOP ;  /* 0x0000000000007918 */ /* 0x000fc00000000000 */
[----:B------:R-:W-:-:S00]  /*02e0*/  NOP ;  /* 0x0000000000007918 */ /* 0x000fc00000000000 */
[----:B------:R-:W-:-:S00]  /*02f0*/  NOP ;  /* 0x0000000000007918 */ /* 0x000fc00000000000 */
.L_x_69:


//--------------------- .text._ZN3cub18CUB_300001_SM_10006detail8for_each13static_kernelINS2_12policy_hub_t12policy_500_tEmN6thrust24THRUST_300001_SM_1000_NS8cuda_cub20__uninitialized_fill7functorINS7_10device_ptrIfEEfEEEEvT0_T1_ --------------------------
	.section	.text._ZN3cub18CUB_300001_SM_10006detail8for_each13static_kernelINS2_12policy_hub_t12policy_500_tEmN6thrust24THRUST_300001_SM_1000_NS8cuda_cub20__uninitialized_fill7functorINS7_10device_ptrIfEEfEEEEvT0_T1_,"ax",@progbits
	.align	128
        .global         _ZN3cub18CUB_300001_SM_10006detail8for_each13static_kernelINS2_12policy_hub_t12policy_500_tEmN6thrust24THRUST_300001_SM_1000_NS8cuda_cub20__uninitialized_fill7functorINS7_10device_ptrIfEEfEEEEvT0_T1_
        .type           _ZN3cub18CUB_300001_SM_10006detail8for_each13static_kernelINS2_12policy_hub_t12policy_500_tEmN6thrust24THRUST_300001_SM_1000_NS8cuda_cub20__uninitialized_fill7functorINS7_10device_ptrIfEEfEEEEvT0_T1_,@function
        .size           _ZN3cub18CUB_300001_SM_10006detail8for_each13static_kernelINS2_12policy_hub_t12policy_500_tEmN6thrust24THRUST_300001_SM_1000_NS8cuda_cub20__uninitialized_fill7functorINS7_10device_ptrIfEEfEEEEvT0_T1_,(.L_x_70 - _ZN3cub18CUB_300001_SM_10006detail8for_each13static_kernelINS2_12policy_hub_t12policy_500_tEmN6thrust24THRUST_300001_SM_1000_NS8cuda_cub20__uninitialized_fill7functorINS7_10device_ptrIfEEfEEEEvT0_T1_)
        .other          _ZN3cub18CUB_300001_SM_10006detail8for_each13static_kernelINS2_12policy_hub_t12policy_500_tEmN6thrust24THRUST_300001_SM_1000_NS8cuda_cub20__uninitialized_fill7functorINS7_10device_ptrIfEEfEEEEvT0_T1_,@"STO_CUDA_ENTRY STV_DEFAULT"
_ZN3cub18CUB_300001_SM_10006detail8for_each13static_kernelINS2_12policy_hub_t12policy_500_tEmN6thrust24THRUST_300001_SM_1000_NS8cuda_cub20__uninitialized_fill7functorINS7_10device_ptrIfEEfEEEEvT0_T1_:
.text._ZN3cub18CUB_300001_SM_10006detail8for_each13static_kernelINS2_12policy_hub_t12policy_500_tEmN6thrust24THRUST_300001_SM_1000_NS8cuda_cub20__uninitialized_fill7functorINS7_10device_ptrIfEEfEEEEvT0_T1_:
        /* <DEDUP_REMOVED lines=12> */
[----:B------:R-:W2:Y:S01]  /*00c0*/  LDC R5, c[0x0][0x390] ;  /* 0x0000e400ff057b82 */ /* 0x000ea20000000800 */
[----:B0-----:R-:W-:-:S05]  /*00d0*/  IADD3 R0, P0, PT, R0, UR4, RZ ;  /* 0x0000000400007c10 */ /* 0x001fca000ff1e0ff */
[----:B------:R-:W-:Y:S01]  /*00e0*/  IMAD.X R3, RZ, RZ, UR5, P0 ;  /* 0x00000005ff037e24 */ /* 0x000fe200080e06ff */
[----:B-1----:R-:W-:-:S04]  /*00f0*/  LEA R2, P0, R0, UR6, 0x2 ;  /* 0x0000000600027c11 */ /* 0x002fc8000f8010ff */
[----:B------:R-:W-:-:S05]  /*0100*/  LEA.HI.X R3, R0, UR7, R3, 0x2, P0 ;  /* 0x0000000700037c11 */ /* 0x000fca00080f1403 */
[----:B--2---:R-:W-:Y:S04]  /*0110*/  STG.E desc[UR8][R2.64], R5 ;  /* 0x0000000502007986 */ /* 0x004fe8000c101908 */
[----:B------:R-:W-:Y:S01]  /*0120*/  STG.E desc[UR8][R2.64+0x400], R5 ;  /* 0x0004000502007986 */ /* 0x000fe2000c101908 */
[----:B------:R-:W-:Y:S05]  /*0130*/  EXIT ;  /* 0x000000000000794d */ /* 0x000fea0003800000 */
.L_x_2:
        /* <DEDUP_REMOVED lines=13> */
[----:B------:R-:W0:Y:S04]  /*0210*/  @P0 LDC R5, c[0x0][0x390] ;  /* 0x0000e400ff050b82 */ /* 0x000e280000000800 */
[----:B0-----:R0:W-:Y:S06]  /*0220*/  @P0 STG.E desc[UR8][R2.64], R5 ;  /* 0x0000000502000986 */ /* 0x0011ec000c101908 */
[----:B------:R-:W-:Y:S05]  /*0230*/  @!P1 EXIT ;  /* 0x000000000000994d */ /* 0x000fea0003800000 */
[----:B0-----:R-:W0:Y:S02]  /*0240*/  LDC R5, c[0x0][0x390] ;  /* 0x0000e400ff057b82 */ /* 0x001e240000000800 */
[----:B0-----:R-:W-:Y:S01]  /*0250*/  STG.E desc[UR8][R2.64+0x400], R5 ;  /* 0x0004000502007986 */ /* 0x001fe2000c101908 */
[----:B------:R-:W-:Y:S05]  /*0260*/  EXIT ;  /* 0x000000000000794d */ /* 0x000fea0003800000 */
.L_x_3:
        /* <DEDUP_REMOVED lines=9> */
.L_x_70:


//--------------------- .text._ZN3cub18CUB_300001_SM_10006detail11EmptyKernelIvEEvv --------------------------
	.section	.text._ZN3cub18CUB_300001_SM_10006detail11EmptyKernelIvEEvv,"ax",@progbits
	.align	128
        .global         _ZN3cub18CUB_300001_SM_10006detail11EmptyKernelIvEEvv
        .type           _ZN3cub18CUB_300001_SM_10006detail11EmptyKernelIvEEvv,@function
        .size           _ZN3cub18CUB_300001_SM_10006detail11EmptyKernelIvEEvv,(.L_x_71 - _ZN3cub18CUB_300001_SM_10006detail11EmptyKernelIvEEvv)
        .other          _ZN3cub18CUB_300001_SM_10006detail11EmptyKernelIvEEvv,@"STO_CUDA_ENTRY STV_DEFAULT"
_ZN3cub18CUB_300001_SM_10006detail11EmptyKernelIvEEvv:
.text._ZN3cub18CUB_300001_SM_10006detail11EmptyKernelIvEEvv:
[----:B------:R-:W-:Y:S01]  /*0000*/  LDC R1, c[0x0][0x37c] ;  /* 0x0000df00ff017b82 */ /* 0x000fe20000000800 */
[----:B------:R-:W-:Y:S05]  /*0010*/  EXIT ;  /* 0x000000000000794d */ /* 0x000fea0003800000 */
.L_x_4:
        /* <DEDUP_REMOVED lines=14> */
.L_x_71:


//--------------------- .text._Z9sumFramesIdEviiiiPKT_S2_PKiPS0_S5_ --------------------------
	.section	.text._Z9sumFramesIdEviiiiPKT_S2_PKiPS0_S5_,"ax",@progbits
	.align	128
        .global         _Z9sumFramesIdEviiiiPKT_S2_PKiPS0_S5_
        .type           _Z9sumFramesIdEviiiiPKT_S2_PKiPS0_S5_,@function
        .size           _Z9sumFramesIdEviiiiPKT_S2_PKiPS0_S5_,(.L_x_72 - _Z9sumFramesIdEviiiiPKT_S2_PKiPS0_S5_)
        .other          _Z9sumFramesIdEviiiiPKT_S2_PKiPS0_S5_,@"STO_CUDA_ENTRY STV_DEFAULT"
_Z9sumFramesIdEviiiiPKT_S2_PKiPS0_S5_:
.text._Z9sumFramesIdEviiiiPKT_S2_PKiPS0_S5_:
[----:B------:R-:W0:Y:S01]  /*0000*/  LDC R1, c[0x0][0x37c] ;  /* 0x0000df00ff017b82 */ /* 0x000e220000000800 */
[----:B------:R-:W1:Y:S07]  /*0010*/  LDCU UR21, c[0x0][0x2fc] ;  /* 0x00005f80ff1577ac */ /* 0x000e6e0008000800 */
[----:B------:R-:W2:Y:S01]  /*0020*/  S2UR UR17, SR_CTAID.X ;  /* 0x00000000001179c3 */ /* 0x000ea20000002500 */
[----:B0-----:R-:W-:Y:S01]  /*0030*/  VIADD R1, R1, 0xfffffff8 ;  /* 0xfffffff801017836 */ /* 0x001fe20000000000 */
[----:B------:R-:W0:Y:S04]  /*0040*/  LDCU UR7, c[0x0][0x370] ;  /* 0x00006e00ff0777ac */ /* 0x000e280008000800 */
[----:B------:R-:W-:Y:S01]  /*0050*/  R2UR UR8, R1 ;  /* 0x00000000010872ca */ /* 0x000fe200000e0000 */
[----:B------:R-:W3:Y:S01]  /*0060*/  LDCU UR27, c[0x0][0x388] ;  /* 0x00007100ff1b77ac */ /* 0x000ee20008000800 */
[----:B------:R-:W-:Y:S01]  /*0070*/  UMOV UR4, URZ ;  /* 0x000000ff00047c82 */ /* 0x000fe20008000000 */
[----:B0-----:R-:W0:Y:S01]  /*0080*/  I2F.U32.RP R0, UR7 ;  /* 0x0000000700007d06 */ /* 0x001e220008209000 */
[----:B------:R-:W-:-:S07]  /*0090*/  UISETP.NE.U32.AND UP2, UPT, UR7, URZ, UPT ;  /* 0x000000ff0700728c */ /* 0x000fce000bf45070 */
[----:B0-----:R-:W0:Y:S02]  /*00a0*/  MUFU.RCP R0, R0 ;  /* 0x0000000000007308 */ /* 0x001e240000001000 */
[----:B0-----:R-:W-:-:S06]  /*00b0*/  VIADD R2, R0, 0xffffffe ;  /* 0x0ffffffe00027836 */ /* 0x001fcc0000000000 */
[----:B------:R-:W0:Y:S02]  /*00c0*/  F2I.FTZ.U32.TRUNC.NTZ R2, R2 ;  /* 0x0000000200027305 */ /* 0x000e24000021f000 */
[----:B0-----:R-:W-:-:S13]  /*00d0*/  R2UR UR5, R2 ;  /* 0x00000000020572ca */ /* 0x001fda00000e0000 */
[----:B------:R-:W-:-:S04]  /*00e0*/  UIADD3 UR6, UPT, UPT, URZ, -UR5, URZ ;  /* 0x80000005ff067290 */ /* 0x000fc8000fffe0ff */
[----:B------:R-:W-:-:S04]  /*00f0*/  UIMAD UR6, UR6, UR7, URZ ;  /* 0x00000007060672a4 */ /* 0x000fc8000f8e02ff */
[----:B------:R-:W-:Y:S02]  /*0100*/  UIMAD.WIDE.U32 UR4, UR5, UR6, UR4 ;  /* 0x00000006050472a5 */ /* 0x000fe4000f8e0004 */
[----:B---3--:R-:W-:-:S04]  /*0110*/  UIADD3 UR6, UPT, UPT, UR7, -0x1, UR27 ;  /* 0xffffffff07067890 */ /* 0x008fc8000fffe01b */
[----:B------:R-:W-:-:S07]  /*0120*/  UIMAD.WIDE.U32 UR4, UR5, UR6, URZ ;  /* 0x00000006050472a5 */ /* 0x000fce000f8e00ff */
[----:B------:R-:W-:Y:S02]  /*0130*/  UMOV UR16, UR5 ;  /* 0x0000000500107c82 */ /* 0x000fe40008000000 */
[----:B------:R-:W-:-:S04]  /*0140*/  UIADD3 UR4, UPT, UPT, -UR16, URZ, URZ ;  /* 0x000000ff10047290 */ /* 0x000fc8000fffe1ff */
[----:B------:R-:W-:-:S04]  /*0150*/  UIMAD UR6, UR7, UR4, UR6 ;  /* 0x00000004070672a4 */ /* 0x000fc8000f8e0206 */
[----:B------:R-:W-:-:S11]  /*0160*/  UISETP.GE.U32.AND UP0, UPT, UR6, UR7, UPT ;  /* 0x000000070600728c */ /* 0x000fd6000bf06070 */
[----:B------:R-:W-:Y:S02]  /*0170*/  @UP0 UIADD3 UR6, UPT, UPT, UR6, -UR7, URZ ;  /* 0x8000000706060290 */ /* 0x000fe4000fffe0ff */
[----:B------:R-:W-:Y:S02]  /*0180*/  @UP0 UIADD3 UR16, UPT, UPT, UR16, 0x1, URZ ;  /* 0x0000000110100890 */ /* 0x000fe4000fffe0ff */
[----:B------:R-:W-:-:S11]  /*0190*/  UISETP.GE.U32.AND UP1, UPT, UR6, UR7, UPT ;  /* 0x000000070600728c */ /* 0x000fd6000bf26070 */
[----:B------:R-:W-:Y:S02]  /*01a0*/  @UP1 UIADD3 UR16, UPT, UPT, UR16, 0x1, URZ ;  /* 0x0000000110101890 */ /* 0x000fe4000fffe0ff */
[----:B------:R-:W-:-:S04]  /*01b0*/  @!UP2 ULOP3.LUT UR16, URZ, UR7, URZ, 0x33, !UPT ;  /* 0x00000007ff10a292 */ /* 0x000fc8000f8e33ff */
[----:B--2---:R-:W-:Y:S02]  /*01c0*/  UIMAD UR17, UR16, UR17, URZ ;  /* 0x00000011101172a4 */ /* 0x004fe4000f8e02ff */
[----:B------:R-:W-:-:S04]  /*01d0*/  MOV R3, UR16 ;  /* 0x0000001000037c02 */ /* 0x000fc80008000f00 */
[----:B------:R-:W-:-:S05]  /*01e0*/  IMAD R0, RZ, RZ, -UR17 ;  /* 0x80000011ff007e24 */ /* 0x000fca000f8e02ff */
[----:B------:R-:W-:-:S04]  /*01f0*/  VIADDMNMX R0, R0, UR27, R3, PT ;  /* 0x0000001b00007c46 */ /* 0x000fc8000b800103 */
[----:B------:R-:W-:-:S13]  /*0200*/  R2UR UR26, R0 ;  /* 0x00000000001a72ca */ /* 0x000fda00000e0000 */
[----:B------:R-:W-:-:S06]  /*0210*/  UISETP.GE.AND UP0, UPT, UR26, 0x1, UPT ;  /* 0x000000011a00788c */ /* 0x000fcc000bf06270 */
[----:B------:R-:W-:-:S13]  /*0220*/  PLOP3.LUT P0, PT, PT, PT, UP0, 0x80, 0x8 ;  /* 0x000000000008781c */ /* 0x000fda0003f0f008 */
[----:B-1----:R-:W-:Y:S05]  /*0230*/  @!P0 EXIT ;  /* 0x000000000000894d */ /* 0x002fea0003800000 */
[----:B------:R-:W0:Y:S01]  /*0240*/  LDCU UR7, c[0x0][0x374] ;  /* 0x00006e80ff0777ac */ /* 0x000e220008000800 */
[----:B------:R-:W1:Y:S01]  /*0250*/  S2UR UR18, SR_CTAID.Y ;  /* 0x00000000001279c3 */ /* 0x000e620000002600 */
[----:B------:R-:W2:Y:S01]  /*0260*/  LDCU UR33, c[0x0][0x38c] ;  /* 0x00007180ff2177ac */ /* 0x000ea20008000800 */
[----:B------:R-:W-:Y:S01]  /*0270*/  UMOV UR4, URZ ;  /* 0x000000ff00047c82 */ /* 0x000fe20008000000 */
[----:B------:R-:W3:Y:S01]  /*0280*/  LDCU UR20, c[0x0][0x2f8] ;  /* 0x00005f00ff1477ac */ /* 0x000ee20008000800 */
        /* <DEDUP_REMOVED lines=9> */
[----:B--2---:R-:W-:-:S04]  /*0320*/  UIADD3 UR6, UPT, UPT, UR7, -0x1, UR33 ;  /* 0xffffffff07067890 */ /* 0x004fc8000fffe021 */
[----:B------:R-:W-:-:S04]  /*0330*/  UIMAD.WIDE.U32 UR4, UR5, UR6, URZ ;  /* 0x00000006050472a5 */ /* 0x000fc8000f8e00ff */
        /* <DEDUP_REMOVED lines=8> */
[----:B-1----:R-:W-:Y:S02]  /*03c0*/  UIMAD UR18, UR5, UR18, URZ ;  /* 0x00000012051272a4 */ /* 0x002fe4000f8e02ff */
[----:B------:R-:W-:-:S04]  /*03d0*/  MOV R3, UR5 ;  /* 0x0000000500037c02 */ /* 0x000fc80008000f00 */
[----:B------:R-:W-:-:S05]  /*03e0*/  IMAD R0, RZ, RZ, -UR18 ;  /* 0x80000012ff007e24 */ /* 0x000fca000f8e02ff */
[----:B------:R-:W-:-:S04]  /*03f0*/  VIADDMNMX R0, R0, UR33, R3, PT ;  /* 0x0000002100007c46 */ /* 0x000fc8000b800103 */
[----:B------:R-:W-:-:S13]  /*0400*/  R2UR UR28, R0 ;  /* 0x00000000001c72ca */ /* 0x000fda00000e0000 */
[----:B------:R-:W-:-:S06]  /*0410*/  UISETP.GE.AND UP0, UPT, UR28, 0x1, UPT ;  /* 0x000000011c00788c */ /* 0x000fcc000bf06270 */
[----:B------:R-:W-:Y:S01]  /*0420*/  PLOP3.LUT P0, PT, PT, PT, UP0, 0x80, 0x8 ;  /* 0x000000000008781c */ /* 0x000fe20003f0f008 */
[----:B---3--:R-:W-:-:S12]  /*0430*/  UIADD3 UR32, UP0, UPT, UR8, UR20, URZ ;  /* 0x0000001408207290 */ /* 0x008fd8000ff1e0ff */
[----:B------:R-:W-:Y:S05]  /*0440*/  @!P0 EXIT ;  /* 0x000000000000894d */ /* 0x000fea0003800000 */
[----:B------:R-:W0:Y:S01]  /*0450*/  LDCU.64 UR12, c[0x0][0x3a0] ;  /* 0x00007400ff0c77ac */ /* 0x000e220008000a00 */
[----:B------:R-:W1:Y:S01]  /*0460*/  LDCU.64 UR24, c[0x0][0x358] ;  /* 0x00006b00ff1877ac */ /* 0x000e620008000a00 */
[----:B------:R-:W2:Y:S01]  /*0470*/  S2R R18, SR_TID.X ;  /* 0x0000000000127919 */ /* 0x000ea20000002100 */
[----:B------:R-:W3:Y:S01]  /*0480*/  LDCU.64 UR4, c[0x0][0x380] ;  /* 0x00007000ff0477ac */ /* 0x000ee20008000a00 */
[----:B------:R-:W2:Y:S01]  /*0490*/  S2R R17, SR_TID.Y ;  /* 0x0000000000117919 */ /* 0x000ea20000002200 */
[----:B------:R-:W4:Y:S01]  /*04a0*/  LDCU.128 UR8, c[0x0][0x390] ;  /* 0x00007200ff0877ac */ /* 0x000f220008000c00 */
[----:B0-----:R-:W-:-:S06]  /*04b0*/  UIMAD.WIDE UR12, UR18, 0x4, UR12 ;  /* 0x00000004120c78a5 */ /* 0x001fcc000f8e020c */
[----:B------:R-:W-:Y:S01]  /*04c0*/  IMAD.U32 R2, RZ, RZ, UR12 ;  /* 0x0000000cff027e24 */ /* 0x000fe2000f8e00ff */
[----:B------:R-:W-:-:S05]  /*04d0*/  MOV R3, UR13 ;  /* 0x0000000d00037c02 */ /* 0x000fca0008000f00 */
[----:B-1----:R-:W5:Y:S01]  /*04e0*/  LDG.E.CONSTANT R2, desc[UR24][R2.64] ;  /* 0x0000001802027981 */ /* 0x002f62000c1e9900 */
[----:B------:R-:W2:Y:S01]  /*04f0*/  LDCU UR29, c[0x0][0x360] ;  /* 0x00006c00ff1d77ac */ /* 0x000ea20008000800 */
[----:B------:R-:W0:Y:S01]  /*0500*/  S2UR UR19, SR_CgaCtaId ;  /* 0x00000000001379c3 */ /* 0x000e220000008800 */
[----:B------:R-:W-:Y:S01]  /*0510*/  BSSY.RECONVERGENT B0, `(.L_x_5) ;  /* 0x0000076000007945 */ /* 0x000fe20003800200 */
[----:B------:R-:W1:Y:S01]  /*0520*/  LDCU UR22, c[0x0][0x364] ;  /* 0x00006c80ff1677ac */ /* 0x000e620008000800 */
[----:B------:R-:W-:Y:S01]  /*0530*/  UIADD3.X UR21, UPT, UPT, URZ, UR21, URZ, UP0, !UPT ;  /* 0x00000015ff157290 */ /* 0x000fe200087fe4ff */
[----:B--2---:R-:W-:-:S05]  /*0540*/  IMAD R0, R17, UR29, R18 ;  /* 0x0000001d11007c24 */ /* 0x004fca000f8e0212 */
[----:B------:R-:W-:Y:S02]  /*0550*/  ISETP.GE.U32.AND P0, PT, R0, UR28, PT ;  /* 0x0000001c00007c0c */ /* 0x000fe4000bf06070 */
[----:B-----5:R-:W-:-:S13]  /*0560*/  R2UR UR6, R2 ;  /* 0x00000000020672ca */ /* 0x020fda00000e0000 */
[----:B------:R-:W-:Y:S02]  /*0570*/  USHF.R.S32.HI UR7, URZ, 0x1f, UR6 ;  /* 0x0000001fff077899 */ /* 0x000fe40008011406 */
[----:B---3--:R-:W-:Y:S02]  /*0580*/  UIMAD.WIDE UR30, UR6, UR4, URZ ;  /* 0x00000004061e72a5 */ /* 0x008fe4000f8e02ff */
[----:B------:R-:W-:Y:S02]  /*0590*/  UIMAD.WIDE UR14, UR17, UR5, UR6 ;  /* 0x00000005110e72a5 */ /* 0x000fe4000f8e0206 */
[----:B----4-:R-:W-:Y:S01]  /*05a0*/  ULEA UR6, UP1, UR30, UR8, 0x3 ;  /* 0x000000081e067291 */ /* 0x010fe2000f8218ff */
[----:B------:R-:W2:Y:S01]  /*05b0*/  LDCU UR8, c[0x0][0x388] ;  /* 0x00007100ff0877ac */ /* 0x000ea20008000800 */
[----:B------:R-:W-:Y:S01]  /*05c0*/  UMOV UR5, 0x400 ;  /* 0x0000040000057882 */ /* 0x000fe20000000000 */
[----:B------:R-:W-:Y:S02]  /*05d0*/  ULEA UR23, UP2, UR14, UR10, 0x3 ;  /* 0x0000000a0e177291 */ /* 0x000fe4000f8418ff */
[----:B0-----:R-:W-:-:S02]  /*05e0*/  ULEA UR5, UR19, UR5, 0x18 ;  /* 0x0000000513057291 */ /* 0x001fc4000f8ec0ff */
[----:B------:R-:W-:Y:S02]  /*05f0*/  UIMAD UR17, UR18, UR27, UR17 ;  /* 0x0000001b121172a4 */ /* 0x000fe4000f8e0211 */
[----:B------:R-:W-:Y:S02]  /*0600*/  ULEA UR18, UR4, UR5, 0x7 ;  /* 0x0000000504127291 */ /* 0x000fe4000f8e38ff */
[----:B------:R-:W-:Y:S02]  /*0610*/  ULEA.HI.X UR14, UR14, UR11, UR15, 0x3, UP2 ;  /* 0x0000000b0e0e7291 */ /* 0x000fe400090f1c0f */
[----:B------:R-:W-:Y:S02]  /*0620*/  ULEA.HI.X UR7, UR30, UR9, UR31, 0x3, UP1 ;  /* 0x000000091e077291 */ /* 0x000fe400088f1c1f */
[----:B------:R-:W-:Y:S01]  /*0630*/  UIMAD UR15, UR17, UR4, URZ ;  /* 0x00000004110f72a4 */ /* 0x000fe2000f8e02ff */
[----:B--2---:R-:W-:Y:S01]  /*0640*/  IMAD.U32 R2, RZ, RZ, UR8 ;  /* 0x00000008ff027e24 */ /* 0x004fe2000f8e00ff */
[----:B-1----:R-:W-:-:S02]  /*0650*/  UIMAD UR10, UR29, UR22, URZ ;  /* 0x000000161d0a72a4 */ /* 0x002fc4000f8e02ff */
[----:B------:R-:W-:Y:S01]  /*0660*/  ULEA UR16, UR16, UR18, 0x7 ;  /* 0x0000001210107291 */ /* 0x000fe2000f8e38ff */
[----:B------:R-:W-:Y:S11]  /*0670*/  @P0 BRA `(.L_x_6) ;  /* 0x00000004007c0947 */ /* 0x000ff60003800000 */
[----:B------:R-:W0:Y:S01]  /*0680*/  I2F.U32.RP R8, UR10 ;  /* 0x0000000a00087d06 */ /* 0x000e220008209000 */
[----:B------:R-:W-:Y:S01]  /*0690*/  VIADD R3, R0, UR10 ;  /* 0x0000000a00037c36 */ /* 0x000fe20008000000 */
[----:B------:R-:W-:Y:S01]  /*06a0*/  IADD3 R9, PT, PT, RZ, -UR10, RZ ;  /* 0x8000000aff097c10 */ /* 0x000fe2000fffe0ff */
[----:B------:R-:W-:Y:S01]  /*06b0*/  BSSY.RECONVERGENT B1, `(.L_x_7) ;  /* 0x000002d000017945 */ /* 0x000fe20003800200 */
[----:B------:R-:W-:Y:S02]  /*06c0*/  ISETP.NE.U32.AND P2, PT, RZ, UR10, PT ;  /* 0x0000000aff007c0c */ /* 0x000fe4000bf45070 */
[C---:B------:R-:W-:Y:S02]  /*06d0*/  ISETP.GE.U32.AND P0, PT, R3.reuse, UR28, PT ;  /* 0x0000001c03007c0c */ /* 0x040fe4000bf06070 */
[----:B------:R-:W-:Y:S02]  /*06e0*/  VIMNMX.U32 R6, PT, PT, R3, UR28, !PT ;  /* 0x0000001c03067c48 */ /* 0x000fe4000ffe0000 */
[----:B------:R-:W-:-:S04]  /*06f0*/  SEL R7, RZ, 0x1, P0 ;  /* 0x00000001ff077807 */ /* 0x000fc80000000000 */
[----:B------:R-:W-:Y:S01]  /*0700*/  IADD3 R6, PT, PT, R6, -R3, -R7 ;  /* 0x8000000306067210 */ /* 0x000fe20007ffe807 */
[----:B0-----:R-:W0:Y:S02]  /*0710*/  MUFU.RCP R8, R8 ;  /* 0x0000000800087308 */ /* 0x001e240000001000 */
[----:B0-----:R-:W-:-:S06]  /*0720*/  VIADD R4, R8, 0xffffffe ;  /* 0x0ffffffe08047836 */ /* 0x001fcc0000000000 */
[----:B------:R0:W1:Y:S02]  /*0730*/  F2I.FTZ.U32.TRUNC.NTZ R5, R4 ;  /* 0x0000000400057305 */ /* 0x000064000021f000 */
[----:B0-----:R-:W-:Y:S02]  /*0740*/  IMAD.MOV.U32 R4, RZ, RZ, RZ ;  /* 0x000000ffff047224 */ /* 0x001fe400078e00ff */
[----:B-1----:R-:W-:-:S04]  /*0750*/  IMAD R9, R9, R5, RZ ;  /* 0x0000000509097224 */ /* 0x002fc800078e02ff */
[----:B------:R-:W-:-:S06]  /*0760*/  IMAD.HI.U32 R5, R5, R9, R4 ;  /* 0x0000000905057227 */ /* 0x000fcc00078e0004 */
[----:B------:R-:W-:-:S05]  /*0770*/  IMAD.HI.U32 R4, R5, R6, RZ ;  /* 0x0000000605047227 */ /* 0x000fca00078e00ff */
[----:B------:R-:W-:-:S05]  /*0780*/  IADD3 R3, PT, PT, -R4, RZ, RZ ;  /* 0x000000ff04037210 */ /* 0x000fca0007ffe1ff */
[----:B------:R-:W-:-:S05]  /*0790*/  IMAD R6, R3, UR10, R6 ;  /* 0x0000000a03067c24 */ /* 0x000fca000f8e0206 */
[----:B------:R-:W-:-:S13]  /*07a0*/  ISETP.GE.U32.AND P0, PT, R6, UR10, PT ;  /* 0x0000000a06007c0c */ /* 0x000fda000bf06070 */
[----:B------:R-:W-:Y:S02]  /*07b0*/  @P0 VIADD R6, R6, -UR10 ;  /* 0x8000000a06060c36 */ /* 0x000fe40008000000 */
[----:B------:R-:W-:-:S03]  /*07c0*/  @P0 VIADD R4, R4, 0x1 ;  /* 0x0000000104040836 */ /* 0x000fc60000000000 */
[----:B------:R-:W-:-:S13]  /*07d0*/  ISETP.GE.U32.AND P1, PT, R6, UR10, PT ;  /* 0x0000000a06007c0c */ /* 0x000fda000bf26070 */
[----:B------:R-:W-:Y:S02]  /*07e0*/  @P1 IADD3 R4, PT, PT, R4, 0x1, RZ ;  /* 0x0000000104041810 */ /* 0x000fe40007ffe0ff */
[----:B------:R-:W-:-:S05]  /*07f0*/  @!P2 LOP3.LUT R4, RZ, UR10, RZ, 0x33, !PT ;  /* 0x0000000aff04ac12 */ /* 0x000fca000f8e33ff */
[----:B------:R-:W-:-:S05]  /*0800*/  IMAD.IADD R4, R7, 0x1, R4 ;  /* 0x0000000107047824 */ /* 0x000fca00078e0204 */
[C---:B------:R-:W-:Y:S02]  /*0810*/  LOP3.LUT R3, R4.reuse, 0x3, RZ, 0xc0, !PT ;  /* 0x0000000304037812 */ /* 0x040fe400078ec0ff */
[----:B------:R-:W-:Y:S02]  /*0820*/  ISETP.GE.U32.AND P1, PT, R4, 0x3, PT ;  /* 0x000000030400780c */ /* 0x000fe40003f26070 */
[----:B------:R-:W-:Y:S01]  /*0830*/  ISETP.NE.AND P0, PT, R3, 0x3, PT ;  /* 0x000000030300780c */ /* 0x000fe20003f05270 */
[----:B------:R-:W-:-:S12]  /*0840*/  IMAD.MOV.U32 R3, RZ, RZ, R0 ;  /* 0x000000ffff037224 */ /* 0x000fd800078e0000 */
[----:B------:R-:W-:Y:S05]  /*0850*/  @!P0 BRA `(.L_x_8) ;  /* 0x0000000000488947 */ /* 0x000fea0003800000 */
[----:B------:R-:W-:Y:S01]  /*0860*/  IADD3 R4, PT, PT, R4, 0x1, RZ ;  /* 0x0000000104047810 */ /* 0x000fe20007ffe0ff */
[----:B------:R-:W-:Y:S02]  /*0870*/  IMAD.MOV.U32 R9, RZ, RZ, RZ ;  /* 0x000000ffff097224 */ /* 0x000fe400078e00ff */
[----:B------:R-:W-:Y:S01]  /*0880*/  IMAD.MOV.U32 R3, RZ, RZ, R0 ;  /* 0x000000ffff037224 */ /* 0x000fe200078e0000 */
[----:B------:R-:W-:-:S07]  /*0890*/  LOP3.LUT R8, R4, 0x3, RZ, 0xc0, !PT ;  /* 0x0000000304087812 */ /* 0x000fce00078ec0ff */
.L_x_9:
[----:B------:R-:W-:Y:S01]  /*08a0*/  IADD3 R4, PT, PT, R3, UR33, RZ ;  /* 0x0000002103047c10 */ /* 0x000fe2000fffe0ff */
[----:B------:R-:W-:Y:S02]  /*08b0*/  IMAD.MOV.U32 R5, RZ, RZ, 0x4 ;  /* 0x00000004ff057424 */ /* 0x000fe400078e00ff */
[----:B------:R-:W-:Y:S02]  /*08c0*/  IMAD.MOV.U32 R6, RZ, RZ, 0x4 ;  /* 0x00000004ff067424 */ /* 0x000fe400078e00ff */
[----:B------:R-:W-:-:S04]  /*08d0*/  IMAD.WIDE R4, R4, R5, UR12 ;  /* 0x0000000c04047e25 */ /* 0x000fc8000f8e0205 */
[C---:B------:R-:W-:Y:S02]  /*08e0*/  IMAD.WIDE.U32 R6, R3.reuse, R6, UR12 ;  /* 0x0000000c03067e25 */ /* 0x040fe4000f8e0006 */
[----:B------:R-:W2:Y:S04]  /*08f0*/  LDG.E.CONSTANT R4, desc[UR24][R4.64] ;  /* 0x0000001804047981 */ /* 0x000ea8000c1e9900 */
[----:B------:R-:W2:Y:S01]  /*0900*/  LDG.E.CONSTANT R7, desc[UR24][R6.64] ;  /* 0x0000001806077981 */ /* 0x000ea2000c1e9900 */
[C---:B0-----:R-:W-:Y:S01]  /*0910*/  LEA R11, R3.reuse, UR16, 0x2 ;  /* 0x00000010030b7c11 */ /* 0x041fe2000f8e10ff */
[----:B------:R-:W-:Y:S01]  /*0920*/  VIADD R3, R3, UR10 ;  /* 0x0000000a03037c36 */ /* 0x000fe20008000000 */
[----:B------:R-:W-:-:S04]  /*0930*/  IADD3 R9, PT, PT, R9, 0x1, RZ ;  /* 0x0000000109097810 */ /* 0x000fc80007ffe0ff */
[----:B------:R-:W-:Y:S02]  /*0940*/  ISETP.NE.AND P0, PT, R9, R8, PT ;  /* 0x000000080900720c */ /* 0x000fe40003f05270 */
[----:B--2---:R-:W-:-:S05]  /*0950*/  IADD3 R10, PT, PT, R4, 0x1, -R7 ;  /* 0x00000001040a7810 */ /* 0x004fca0007ffe807 */
[----:B------:R0:W-:Y:S06]  /*0960*/  STS [R11], R10 ;  /* 0x0000000a0b007388 */ /* 0x0001ec0000000800 */
[----:B------:R-:W-:Y:S05]  /*0970*/  @P0 BRA `(.L_x_9) ;  /* 0xfffffffc00c80947 */ /* 0x000fea000383ffff */
.L_x_8:
[----:B------:R-:W-:Y:S05]  /*0980*/  BSYNC.RECONVERGENT B1 ;  /* 0x0000000000017941 */ /* 0x000fea0003800200 */
.L_x_7:
[----:B------:R-:W-:Y:S05]  /*0990*/  @!P1 BRA `(.L_x_6) ;  /* 0x0000000000b49947 */ /* 0x000fea0003800000 */
[----:B------:R-:W-:-:S05]  /*09a0*/  IMAD.U32 R21, RZ, RZ, UR10 ;  /* 0x0000000aff157e24 */ /* 0x000fca000f8e00ff */
[----:B------:R-:W-:-:S07]  /*09b0*/  SHF.L.U32 R21, R21, 0x2, RZ ;  /* 0x0000000215157819 */ /* 0x000fce00000006ff */
.L_x_10:
[----:B------:R-:W-:Y:S02]  /*09c0*/  HFMA2 R25, -RZ, RZ, 0, 2.384185791015625e-07 ;  /* 0x00000004ff197431 */ /* 0x000fe400000001ff */
[C---:B-1----:R-:W-:Y:S02]  /*09d0*/  VIADD R24, R3.reuse, UR33 ;  /* 0x0000002103187c36 */ /* 0x042fe40008000000 */
[----:B0-----:R-:W-:Y:S02]  /*09e0*/  IMAD.MOV.U32 R10, RZ, RZ, 0x4 ;  /* 0x00000004ff0a7424 */ /* 0x001fe400078e00ff */
[C---:B------:R-:W-:Y:S01]  /*09f0*/  VIADD R8, R3.reuse, UR10 ;  /* 0x0000000a03087c36 */ /* 0x040fe20008000000 */
[----:B------:R-:W-:Y:S01]  /*0a00*/  MOV R12, 0x4 ;  /* 0x00000004000c7802 */ /* 0x000fe20000000f00 */
[----:B------:R-:W-:-:S04]  /*0a10*/  IMAD.WIDE.U32 R10, R3, R10, UR12 ;  /* 0x0000000c030a7e25 */ /* 0x000fc8000f8e000a */
[----:B------:R-:W-:Y:S01]  /*0a20*/  IMAD.WIDE R24, R24, R25, UR12 ;  /* 0x0000000c18187e25 */ /* 0x000fe2000f8e0219 */
[----:B------:R0:W2:Y:S03]  /*0a30*/  LDG.E.CONSTANT R23, desc[UR24][R10.64] ;  /* 0x000000180a177981 */ /* 0x0000a6000c1e9900 */
[----:B------:R-:W-:Y:S01]  /*0a40*/  VIADD R7, R8, UR10 ;  /* 0x0000000a08077c36 */ /* 0x000fe20008000000 */
[----:B------:R-:W-:Y:S01]  /*0a50*/  IADD3 R4, P0, PT, R24, R21, RZ ;  /* 0x0000001518047210 */ /* 0x000fe20007f1e0ff */
[----:B------:R-:W-:Y:S01]  /*0a60*/  IMAD.MOV.U32 R9, RZ, RZ, 0x4 ;  /* 0x00000004ff097424 */ /* 0x000fe200078e00ff */
[----:B------:R1:W2:Y:S01]  /*0a70*/  LDG.E.CONSTANT R20, desc[UR24][R24.64] ;  /* 0x0000001818147981 */ /* 0x0002a2000c1e9900 */
[----:B------:R-:W-:Y:S02]  /*0a80*/  IMAD.MOV.U32 R13, RZ, RZ, 0x4 ;  /* 0x00000004ff0d7424 */ /* 0x000fe400078e00ff */
[----:B------:R-:W-:Y:S01]  /*0a90*/  IMAD.X R5, RZ, RZ, R25, P0 ;  /* 0x000000ffff057224 */ /* 0x000fe200000e0619 */
[----:B------:R-:W-:Y:S01]  /*0aa0*/  IADD3 R6, P0, PT, R21, R4, RZ ;  /* 0x0000000415067210 */ /* 0x000fe20007f1e0ff */
[C---:B0-----:R-:W-:Y:S01]  /*0ab0*/  IMAD.WIDE.U32 R10, R7.reuse, R12, UR12 ;  /* 0x0000000c070a7e25 */ /* 0x041fe2000f8e000c */
[----:B------:R-:W-:-:S03]  /*0ac0*/  IADD3 R16, PT, PT, R7, UR10, RZ ;  /* 0x0000000a07107c10 */ /* 0x000fc6000fffe0ff */
[----:B------:R-:W-:Y:S01]  /*0ad0*/  IMAD.X R7, RZ, RZ, R5, P0 ;  /* 0x000000ffff077224 */ /* 0x000fe200000e0605 */
[----:B------:R-:W-:Y:S01]  /*0ae0*/  IADD3 R14, P0, PT, R21, R6, RZ ;  /* 0x00000006150e7210 */ /* 0x000fe20007f1e0ff */
[----:B------:R-:W-:Y:S01]  /*0af0*/  IMAD.WIDE.U32 R8, R8, R9, UR12 ;  /* 0x0000000c08087e25 */ /* 0x000fe2000f8e0009 */
[----:B------:R-:W3:Y:S02]  /*0b00*/  LDG.E.CONSTANT R5, desc[UR24][R4.64] ;  /* 0x0000001804057981 */ /* 0x000ee4000c1e9900 */
[----:B------:R-:W-:Y:S01]  /*0b10*/  IADD3.X R15, PT, PT, RZ, R7, RZ, P0, !PT ;  /* 0x00000007ff0f7210 */ /* 0x000fe200007fe4ff */
[----:B------:R-:W-:Y:S01]  /*0b20*/  IMAD.WIDE.U32 R12, R16, R13, UR12 ;  /* 0x0000000c100c7e25 */ /* 0x000fe2000f8e000d */
[----:B------:R0:W4:Y:S04]  /*0b30*/  LDG.E.CONSTANT R11, desc[UR24][R10.64] ;  /* 0x000000180a0b7981 */ /* 0x000128000c1e9900 */
[----:B------:R-:W3:Y:S04]  /*0b40*/  LDG.E.CONSTANT R8, desc[UR24][R8.64] ;  /* 0x0000001808087981 */ /* 0x000ee8000c1e9900 */
[----:B------:R-:W4:Y:S04]  /*0b50*/  LDG.E.CONSTANT R6, desc[UR24][R6.64] ;  /* 0x0000001806067981 */ /* 0x000f28000c1e9900 */
[----:B------:R-:W5:Y:S04]  /*0b60*/  LDG.E.CONSTANT R13, desc[UR24][R12.64] ;  /* 0x000000180c0d7981 */ /* 0x000f68000c1e9900 */
[----:B------:R-:W5:Y:S01]  /*0b70*/  LDG.E.CONSTANT R14, desc[UR24][R14.64] ;  /* 0x000000180e0e7981 */ /* 0x000f62000c1e9900 */
[----:B-1----:R-:W-:-:S05]  /*0b80*/  LEA R24, R3, UR16, 0x2 ;  /* 0x0000001003187c11 */ /* 0x002fca000f8e10ff */
[----:B------:R-:W-:Y:S02]  /*0b90*/  IMAD.IADD R22, R24, 0x1, R21 ;  /* 0x0000000118167824 */ /* 0x000fe400078e0215 */
[----:B------:R-:W-:-:S05]  /*0ba0*/  VIADD R3, R16, UR10 ;  /* 0x0000000a10037c36 */ /* 0x000fca0008000000 */
[----:B------:R-:W-:Y:S02]  /*0bb0*/  ISETP.GE.AND P0, PT, R3, UR28, PT ;  /* 0x0000001c03007c0c */ /* 0x000fe4000bf06270 */
[----:B--2---:R-:W-:Y:S01]  /*0bc0*/  IADD3 R23, PT, PT, R20, 0x1, -R23 ;  /* 0x0000000114177810 */ /* 0x004fe20007ffe817 */
[----:B------:R-:W-:-:S05]  /*0bd0*/  IMAD.IADD R20, R21, 0x1, R22 ;  /* 0x0000000115147824 */ /* 0x000fca00078e0216 */
[----:B0-----:R-:W-:Y:S01]  /*0be0*/  IADD3 R10, PT, PT, R21, R20, RZ ;  /* 0x00000014150a7210 */ /* 0x001fe20007ffe0ff */
[----:B------:R1:W-:Y:S01]  /*0bf0*/  STS [R24], R23 ;  /* 0x0000001718007388 */ /* 0x0003e20000000800 */
[----:B---3--:R-:W-:Y:S02]  /*0c00*/  IADD3 R8, PT, PT, R5, 0x1, -R8 ;  /* 0x0000000105087810 */ /* 0x008fe40007ffe808 */
[----:B----4-:R-:W-:-:S03]  /*0c10*/  IADD3 R11, PT, PT, R6, 0x1, -R11 ;  /* 0x00000001060b7810 */ /* 0x010fc60007ffe80b */
[----:B------:R1:W-:Y:S01]  /*0c20*/  STS [R22], R8 ;  /* 0x0000000816007388 */ /* 0x0003e20000000800 */
[----:B-----5:R-:W-:-:S03]  /*0c30*/  IADD3 R13, PT, PT, R14, 0x1, -R13 ;  /* 0x000000010e0d7810 */ /* 0x020fc60007ffe80d */
[----:B------:R1:W-:Y:S04]  /*0c40*/  STS [R20], R11 ;  /* 0x0000000b14007388 */ /* 0x0003e80000000800 */
[----:B------:R1:W-:Y:S01]  /*0c50*/  STS [R10], R13 ;  /* 0x0000000d0a007388 */ /* 0x0003e20000000800 */
[----:B------:R-:W-:Y:S05]  /*0c60*/  @!P0 BRA `(.L_x_10) ;  /* 0xfffffffc00548947 */ /* 0x000fea000383ffff */
.L_x_6:
[----:B------:R-:W-:Y:S05]  /*0c70*/  BSYNC.RECONVERGENT B0 ;  /* 0x0000000000007941 */ /* 0x000fea0003800200 */
.L_x_5:
[----:B------:R-:W-:Y:S01]  /*0c80*/  UIMAD UR12, UR26, UR4, URZ ;  /* 0x000000041a0c72a4 */ /* 0x000fe2000f8e02ff */
[----:B------:R-:W-:Y:S01]  /*0c90*/  HFMA2 R5, -RZ, RZ, 1.984375, 0 ;  /* 0x3ff00000ff057431 */ /* 0x000fe200000001ff */
[----:B------:R-:W-:Y:S01]  /*0ca0*/  UIADD3 UR20, UPT, UPT, -UR20, UR32, URZ ;  /* 0x0000002014147290 */ /* 0x000fe2000fffe1ff */
[----:B------:R-:W-:Y:S01]  /*0cb0*/  IMAD.MOV.U32 R4, RZ, RZ, 0x0 ;  /* 0x00000000ff047424 */ /* 0x000fe200078e00ff */
[----:B------:R-:W-:Y:S01]  /*0cc0*/  BSSY.RECONVERGENT B0, `(.L_x_11) ;  /* 0x000003f000007945 */ /* 0x000fe20003800200 */
[----:B------:R-:W-:Y:S01]  /*0cd0*/  IMAD.U32 R14, RZ, RZ, UR32 ;  /* 0x00000020ff0e7e24 */ /* 0x000fe2000f8e00ff */
[----:B------:R-:W-:Y:S01]  /*0ce0*/  ISETP.GE.AND P0, PT, R0, UR12, PT ;  /* 0x0000000c00007c0c */ /* 0x000fe2000bf06270 */
[----:B------:R-:W-:-:S04]  /*0cf0*/  IMAD.U32 R15, RZ, RZ, UR21 ;  /* 0x00000015ff0f7e24 */ /* 0x000fc8000f8e00ff */
[----:B------:R2:W-:Y:S08]  /*0d00*/  STL.64 [UR20], R4 ;  /* 0x00000004ff007987 */ /* 0x0005f00008100a14 */
[----:B------:R-:W-:Y:S05]  /*0d10*/  @P0 BRA `(.L_x_12) ;  /* 0x0000000000b80947 */ /* 0x000fea0003800000 */
[----:B--2---:R-:W-:Y:S01]  /*0d20*/  IABS R5, UR4 ;  /* 0x0000000400057c13 */ /* 0x004fe20008000000 */
[----:B------:R-:W2:Y:S01]  /*0d30*/  S2UR UR11, SR_SWINHI ;  /* 0x00000000000b79c3 */ /* 0x000ea20000002f00 */
[----:B------:R-:W3:Y:S02]  /*0d40*/  LDCU.64 UR20, c[0x0][0x3a8] ;  /* 0x00007500ff1477ac */ /* 0x000ee40008000a00 */
[----:B------:R-:W4:Y:S01]  /*0d50*/  I2F.RP R4, R5 ;  /* 0x0000000500047306 */ /* 0x000f220000209400 */
[----:B------:R-:W5:Y:S07]  /*0d60*/  LDCU UR13, c[0x0][0x380] ;  /* 0x00007000ff0d77ac */ /* 0x000f6e0008000800 */
[----:B----4-:R-:W4:Y:S01]  /*0d70*/  MUFU.RCP R4, R4 ;  /* 0x0000000400047308 */ /* 0x010f220000001000 */
[----:B------:R-:W-:Y:S01]  /*0d80*/  UMOV UR8, UR5 ;  /* 0x0000000500087c82 */ /* 0x000fe20008000000 */
[----:B--2---:R-:W-:-:S02]  /*0d90*/  UMOV UR9, UR11 ;  /* 0x0000000b00097c82 */ /* 0x004fc40008000000 */
[----:B------:R-:W-:Y:S01]  /*0da0*/  IMAD.U32 R15, RZ, RZ, UR9 ;  /* 0x00000009ff0f7e24 */ /* 0x000fe2000f8e00ff */
[----:B------:R-:W-:Y:S01]  /*0db0*/  MOV R14, UR8 ;  /* 0x00000008000e7c02 */ /* 0x000fe20008000f00 */
[----:B------:R-:W-:Y:S02]  /*0dc0*/  USHF.R.S32.HI UR9, URZ, 0x1f, UR15 ;  /* 0x0000001fff097899 */ /* 0x000fe4000801140f */
[----:B------:R-:W-:Y:S01]  /*0dd0*/  UIMAD UR8, UR27, UR4, URZ ;  /* 0x000000041b0872a4 */ /* 0x000fe2000f8e02ff */
[----:B----4-:R-:W-:-:S04]  /*0de0*/  IADD3 R2, PT, PT, R4, 0xffffffe, RZ ;  /* 0x0ffffffe04027810 */ /* 0x010fc80007ffe0ff */
[----:B------:R2:W4:Y:S02]  /*0df0*/  F2I.FTZ.U32.TRUNC.NTZ R3, R2 ;  /* 0x0000000200037305 */ /* 0x000524000021f000 */
[----:B--2---:R-:W-:Y:S02]  /*0e00*/  IMAD.MOV.U32 R2, RZ, RZ, RZ ;  /* 0x000000ffff027224 */ /* 0x004fe400078e00ff */
[----:B----4-:R-:W-:-:S04]  /*0e10*/  IMAD.MOV R6, RZ, RZ, -R3 ;  /* 0x000000ffff067224 */ /* 0x010fc800078e0a03 */
[----:B------:R-:W-:Y:S01]  /*0e20*/  IMAD R7, R6, R5, RZ ;  /* 0x0000000506077224 */ /* 0x000fe200078e02ff */
[----:B------:R-:W-:-:S03]  /*0e30*/  IABS R6, R0 ;  /* 0x0000000000067213 */ /* 0x000fc60000000000 */
[----:B------:R-:W-:Y:S01]  /*0e40*/  IMAD.HI.U32 R3, R3, R7, R2 ;  /* 0x0000000703037227 */ /* 0x000fe200078e0002 */
[----:B------:R-:W-:-:S04]  /*0e50*/  LOP3.LUT R2, R0, UR4, RZ, 0x3c, !PT ;  /* 0x0000000400027c12 */ /* 0x000fc8000f8e3cff */
[----:B------:R-:W-:Y:S01]  /*0e60*/  ISETP.GE.AND P2, PT, R2, RZ, PT ;  /* 0x000000ff0200720c */ /* 0x000fe20003f46270 */
[----:B------:R-:W-:-:S05]  /*0e70*/  IMAD.HI.U32 R3, R3, R6, RZ ;  /* 0x0000000603037227 */ /* 0x000fca00078e00ff */
[----:B------:R-:W-:-:S05]  /*0e80*/  IADD3 R4, PT, PT, -R3, RZ, RZ ;  /* 0x000000ff03047210 */ /* 0x000fca0007ffe1ff */
[----:B------:R-:W-:-:S05]  /*0e90*/  IMAD R4, R5, R4, R6 ;  /* 0x0000000405047224 */ /* 0x000fca00078e0206 */
[----:B------:R-:W-:-:S13]  /*0ea0*/  ISETP.GT.U32.AND P1, PT, R5, R4, PT ;  /* 0x000000040500720c */ /* 0x000fda0003f24070 */
[----:B------:R-:W-:Y:S02]  /*0eb0*/  @!P1 IMAD.IADD R4, R4, 0x1, -R5 ;  /* 0x0000000104049824 */ /* 0x000fe400078e0a05 */
[----:B------:R-:W-:Y:S01]  /*0ec0*/  @!P1 VIADD R3, R3, 0x1 ;  /* 0x0000000103039836 */ /* 0x000fe20000000000 */
[----:B------:R-:W-:Y:S02]  /*0ed0*/  ISETP.NE.AND P1, PT, RZ, UR4, PT ;  /* 0x00000004ff007c0c */ /* 0x000fe4000bf25270 */
[----:B------:R-:W-:-:S13]  /*0ee0*/  ISETP.GE.U32.AND P0, PT, R4, R5, PT ;  /* 0x000000050400720c */ /* 0x000fda0003f06070 */
[----:B------:R-:W-:-:S05]  /*0ef0*/  @P0 IADD3 R3, PT, PT, R3, 0x1, RZ ;  /* 0x0000000103030810 */ /* 0x000fca0007ffe0ff */
[----:B------:R-:W-:-:S05]  /*0f00*/  IMAD.MOV.U32 R4, RZ, RZ, R3 ;  /* 0x000000ffff047224 */ /* 0x000fca00078e0003 */
[----:B------:R-:W-:Y:S02]  /*0f10*/  @!P2 IADD3 R4, PT, PT, -R4, RZ, RZ ;  /* 0x000000ff0404a210 */ /* 0x000fe40007ffe1ff */
[----:B------:R-:W-:-:S05]  /*0f20*/  @!P1 LOP3.LUT R4, RZ, UR4, RZ, 0x33, !PT ;  /* 0x00000004ff049c12 */ /* 0x000fca000f8e33ff */
[C---:B------:R-:W-:Y:S01]  /*0f30*/  IMAD R3, R4.reuse, UR4, RZ ;  /* 0x0000000404037c24 */ /* 0x040fe2000f8e02ff */
[----:B------:R-:W-:-:S03]  /*0f40*/  LEA R4, R4, UR18, 0x7 ;  /* 0x0000001204047c11 */ /* 0x000fc6000f8e38ff */
[--C-:B------:R-:W-:Y:S01]  /*0f50*/  IMAD.IADD R2, R0, 0x1, -R3.reuse ;  /* 0x0000000100027824 */ /* 0x100fe200078e0a03 */
[----:B------:R-:W-:-:S03]  /*0f60*/  SHF.R.S32.HI R5, RZ, 0x1f, R3 ;  /* 0x0000001fff057819 */ /* 0x000fc60000011403 */
[----:B------:R-:W-:Y:S01]  /*0f70*/  IMAD.WIDE.U32 R14, R2, 0x8, R14 ;  /* 0x00000008020e7825 */ /* 0x000fe200078e000e */
[----:B------:R-:W-:-:S04]  /*0f80*/  IADD3 R3, P0, P1, R3, UR15, R2 ;  /* 0x0000000f03037c10 */ /* 0x000fc8000f91e002 */
[----:B------:R-:W-:Y:S02]  /*0f90*/  IADD3.X R2, PT, PT, R5, UR9, RZ, P0, P1 ;  /* 0x0000000905027c10 */ /* 0x000fe400087e24ff */
[----:B---3--:R-:W-:-:S04]  /*0fa0*/  LEA R12, P0, R3, UR20, 0x3 ;  /* 0x00000014030c7c11 */ /* 0x008fc8000f8018ff */
[----:B-1----:R-:W-:Y:S01]  /*0fb0*/  LEA.HI.X R13, R3, UR21, R2, 0x3, P0 ;  /* 0x00000015030d7c11 */ /* 0x002fe200080f1c02 */
[----:B-----5:R-:W-:Y:S01]  /*0fc0*/  IMAD.U32 R3, RZ, RZ, UR13 ;  /* 0x0000000dff037e24 */ /* 0x020fe2000f8e00ff */
[----:B------:R-:W-:Y:S02]  /*0fd0*/  PLOP3.LUT P0, PT, PT, PT, PT, 0x8, 0x80 ;  /* 0x000000000080781c */ /* 0x000fe40003f0e170 */
[----:B------:R-:W-:Y:S01]  /*0fe0*/  MOV R2, UR8 ;  /* 0x0000000800027c02 */ /* 0x000fe20008000f00 */
[----:B------:R-:W-:Y:S10]  /*0ff0*/  BRA `(.L_x_13) ;  /* 0x00000000002c7947 */ /* 0x000ff40003800000 */
.L_x_12:
[----:B------:R-:W-:-:S04]  /*1000*/  IADD3 R3, PT, PT, R0, -UR12, RZ ;  /* 0x8000000c00037c10 */ /* 0x000fc8000fffe0ff */
[----:B------:R-:W-:-:S13]  /*1010*/  ISETP.GE.AND P0, PT, R3, UR26, PT ;  /* 0x0000001a03007c0c */ /* 0x000fda000bf06270 */
[----:B------:R-:W3:Y:S01]  /*1020*/  @!P0 LDC.64 R6, c[0x0][0x3b0] ;  /* 0x0000ec00ff068b82 */ /* 0x000ee20000000a00 */
[----:B------:R-:W-:Y:S01]  /*1030*/  VOTEU.ALL UP0, P0 ;  /* 0x0000000000ff7886 */ /* 0x000fe20000000000 */
[C---:B--2---:R-:W-:Y:S02]  /*1040*/  @!P0 IADD3 R5, P1, PT, R3.reuse, UR17, RZ ;  /* 0x0000001103058c10 */ /* 0x044fe4000ff3e0ff */
[----:B------:R-:W-:Y:S02]  /*1050*/  @!P0 LEA R4, R3, UR18, 0x7 ;  /* 0x0000001203048c11 */ /* 0x000fe4000f8e38ff */
[----:B------:R-:W-:Y:S01]  /*1060*/  @!UP0 USHF.R.S32.HI UR8, URZ, 0x1f, UR17 ;  /* 0x0000001fff088899 */ /* 0x000fe20008011411 */
[----:B---3--:R-:W-:-:S05]  /*1070*/  @!P0 LEA R12, P2, R5, R6, 0x3 ;  /* 0x00000006050c8211 */ /* 0x008fca00078418ff */
[----:B------:R-:W-:Y:S01]  /*1080*/  @!P0 LEA.HI.X.SX32 R6, R3, UR8, 0x1, P1 ;  /* 0x0000000803068c11 */ /* 0x000fe200088f0eff */
[----:B------:R-:W-:-:S03]  /*1090*/  IMAD.MOV.U32 R3, RZ, RZ, RZ ;  /* 0x000000ffff037224 */ /* 0x000fc600078e00ff */
[----:B-1----:R-:W-:-:S07]  /*10a0*/  @!P0 LEA.HI.X R13, R5, R7, R6, 0x3, P2 ;  /* 0x00000007050d8211 */ /* 0x002fce00010f1c06 */
.L_x_13:
[----:B------:R-:W-:Y:S05]  /*10b0*/  BSYNC.RECONVERGENT B0 ;  /* 0x0000000000007941 */ /* 0x000fea0003800200 */
.L_x_11:
[----:B------:R-:W-:Y:S01]  /*10c0*/  IABS R5, UR10 ;  /* 0x0000000a00057c13 */ /* 0x000fe20008000000 */
[----:B------:R-:W-:Y:S01]  /*10d0*/  USHF.L.U32 UR5, UR4, 0x4, URZ ;  /* 0x0000000404057899 */ /* 0x000fe200080006ff */
[----:B0-----:R-:W-:Y:S01]  /*10e0*/  IABS R11, UR10 ;  /* 0x0000000a000b7c13 */ /* 0x001fe20008000000 */
[----:B------:R-:W-:Y:S01]  /*10f0*/  IMAD.MOV.U32 R19, RZ, RZ, RZ ;  /* 0x000000ffff137224 */ /* 0x000fe200078e00ff */
[----:B------:R-:W0:Y:S01]  /*1100*/  I2F.RP R9, R5 ;  /* 0x0000000500097306 */ /* 0x000e220000209400 */
[----:B------:R-:W-:Y:S02]  /*1110*/  UIADD3 UR4, UPT, UPT, UR5, 0x1f, URZ ;  /* 0x0000001f05047890 */ /* 0x000fe4000fffe0ff */
[----:B------:R-:W-:Y:S01]  /*1120*/  IMAD.MOV R11, RZ, RZ, -R11 ;  /* 0x000000ffff0b7224 */ /* 0x000fe200078e0a0b */
[----:B------:R-:W-:Y:S01]  /*1130*/  USHF.L.U32 UR15, UR26, 0x4, URZ ;  /* 0x000000041a0f7899 */ /* 0x000fe200080006ff */
[----:B------:R-:W-:Y:S01]  /*1140*/  IMAD.WIDE.U32 R18, R17, UR29, R18 ;  /* 0x0000001d11127c25 */ /* 0x000fe2000f8e0012 */
[----:B------:R-:W-:-:S04]  /*1150*/  USHF.R.S32.HI UR8, URZ, 0x1f, UR4 ;  /* 0x0000001fff087899 */ /* 0x000fc80008011404 */
[----:B------:R-:W-:-:S03]  /*1160*/  ULEA.HI UR8, UR8, UR4, URZ, 0x5 ;  /* 0x0000000408087291 */ /* 0x000fc6000f8f28ff */
[----:B------:R-:W-:Y:S01]  /*1170*/  UMOV UR4, URZ ;  /* 0x000000ff00047c82 */ /* 0x000fe20008000000 */
[----:B------:R-:W-:Y:S01]  /*1180*/  ULOP3.LUT UR8, UR8, 0xffffffe0, URZ, 0xc0, !UPT ;  /* 0xffffffe008087892 */ /* 0x000fe2000f8ec0ff */
[----:B0-----:R-:W0:Y:S05]  /*1190*/  MUFU.RCP R9, R9 ;  /* 0x0000000900097308 */ /* 0x001e2a0000001000 */
[----:B------:R-:W-:-:S04]  /*11a0*/  IADD3 R8, PT, PT, R0, UR8, RZ ;  /* 0x0000000800087c10 */ /* 0x000fc8000fffe0ff */
[----:B------:R-:W-:Y:S02]  /*11b0*/  ISETP.GE.AND P3, PT, R8, RZ, PT ;  /* 0x000000ff0800720c */ /* 0x000fe40003f66270 */
[----:B0-----:R-:W-:-:S04]  /*11c0*/  IADD3 R6, PT, PT, R9, 0xffffffe, RZ ;  /* 0x0ffffffe09067810 */ /* 0x001fc80007ffe0ff */
[----:B------:R0:W1:Y:S02]  /*11d0*/  F2I.FTZ.U32.TRUNC.NTZ R7, R6 ;  /* 0x0000000600077305 */ /* 0x000064000021f000 */
[----:B0-----:R-:W-:Y:S01]  /*11e0*/  MOV R6, RZ ;  /* 0x000000ff00067202 */ /* 0x001fe20000000f00 */
[----:B-1----:R-:W-:-:S04]  /*11f0*/  IMAD.MOV R10, RZ, RZ, -R7 ;  /* 0x000000ffff0a7224 */ /* 0x002fc800078e0a07 */
[----:B------:R-:W-:Y:S01]  /*1200*/  IMAD R9, R10, R5, RZ ;  /* 0x000000050a097224 */ /* 0x000fe200078e02ff */
[----:B------:R-:W-:-:S03]  /*1210*/  IABS R10, R8 ;  /* 0x00000008000a7213 */ /* 0x000fc60000000000 */
[----:B------:R-:W-:-:S04]  /*1220*/  IMAD.HI.U32 R6, R7, R9, R6 ;  /* 0x0000000907067227 */ /* 0x000fc800078e0006 */
[----:B------:R-:W-:Y:S01]  /*1230*/  IMAD.MOV.U32 R7, RZ, RZ, R10 ;  /* 0x000000ffff077224 */ /* 0x000fe200078e000a */
[----:B------:R-:W-:-:S03]  /*1240*/  MOV R10, R11 ;  /* 0x0000000b000a7202 */ /* 0x000fc60000000f00 */
[----:B------:R-:W-:-:S04]  /*1250*/  IMAD.HI.U32 R6, R6, R7, RZ ;  /* 0x0000000706067227 */ /* 0x000fc800078e00ff */
[----:B------:R-:W-:Y:S02]  /*1260*/  IMAD R10, R6, R10, R7 ;  /* 0x0000000a060a7224 */ /* 0x000fe400078e0207 */
[----:B------:R-:W-:-:S03]  /*1270*/  IMAD.WIDE R6, R3, 0x8, R14 ;  /* 0x0000000803067825 */ /* 0x000fc600078e020e */
[----:B------:R-:W-:Y:S01]  /*1280*/  ISETP.GT.U32.AND P1, PT, R5, R10, PT ;  /* 0x0000000a0500720c */ /* 0x000fe20003f24070 */
[----:B------:R-:W-:-:S04]  /*1290*/  IMAD.WIDE R6, R3, 0x8, R6 ;  /* 0x0000000803067825 */ /* 0x000fc800078e0206 */
[----:B------:R-:W-:-:S08]  /*12a0*/  IMAD.WIDE R6, R3, 0x8, R6 ;  /* 0x0000000803067825 */ /* 0x000fd000078e0206 */
[----:B------:R-:W-:Y:S01]  /*12b0*/  @!P1 IMAD.IADD R10, R10, 0x1, -R5 ;  /* 0x000000010a0a9824 */ /* 0x000fe200078e0a05 */
[----:B------:R-:W-:Y:S01]  /*12c0*/  ISETP.NE.AND P1, PT, RZ, UR10, PT ;  /* 0x0000000aff007c0c */ /* 0x000fe2000bf25270 */
[----:B------:R-:W-:-:S03]  /*12d0*/  IMAD.WIDE R6, R3, 0x8, R6 ;  /* 0x0000000803067825 */ /* 0x000fc600078e0206 */
[----:B------:R-:W-:-:S13]  /*12e0*/  ISETP.GT.U32.AND P2, PT, R5, R10, PT ;  /* 0x0000000a0500720c */ /* 0x000fda0003f44070 */
[----:B------:R-:W-:-:S05]  /*12f0*/  @!P2 IADD3 R10, PT, PT, R10, -R5, RZ ;  /* 0x800000050a0aa210 */ /* 0x000fca0007ffe0ff */
[----:B------:R-:W-:-:S05]  /*1300*/  IMAD.MOV.U32 R5, RZ, RZ, R10 ;  /* 0x000000ffff057224 */ /* 0x000fca00078e000a */
[----:B------:R-:W-:Y:S02]  /*1310*/  @!P3 IADD3 R5, PT, PT, -R5, RZ, RZ ;  /* 0x000000ff0505b210 */ /* 0x000fe40007ffe1ff */
[----:B------:R-:W-:-:S07]  /*1320*/  @!P1 LOP3.LUT R5, RZ, UR10, RZ, 0x33, !PT ;  /* 0x0000000aff059c12 */ /* 0x000fce000f8e33ff */
.L_x_35:
[----:B------:R-:W-:Y:S01]  /*1330*/  BAR.SYNC.DEFER_BLOCKING 0x0 ;  /* 0x0000000000007b1d */ /* 0x000fe20000010000 */
[----:B------:R-:W-:Y:S01]  /*1340*/  ULEA UR8, UR4, UR16, 0x2 ;  /* 0x0000001004087291 */ /* 0x000fe2000f8e10ff */
[----:B---3--:R-:W-:-:S08]  /*1350*/  CS2R R16, SRZ ;  /* 0x0000000000107805 */ /* 0x008fd0000001ff00 */
[----:B012---:R-:W0:Y:S02]  /*1360*/  LDS R8, [UR8] ;  /* 0x00000008ff087984 */ /* 0x007e240008000800 */
[C---:B0-----:R-:W-:Y:S02]  /*1370*/  ISETP.GE.AND P1, PT, R8.reuse, 0x10, PT ;  /* 0x000000100800780c */ /* 0x041fe40003f26270 */
[----:B------:R-:W-:-:S11]  /*1380*/  R2UR UR11, R8 ;  /* 0x00000000080b72ca */ /* 0x000fd600000e0000 */
[----:B------:R-:W-:Y:S05]  /*1390*/  @!P1 BRA `(.L_x_14) ;  /* 0x0000000400bc9947 */ /* 0x000fea0003800000 */
[----:B------:R-:W-:-:S07]  /*13a0*/  CS2R R16, SRZ ;  /* 0x0000000000107805 */ /* 0x000fce000001ff00 */
.L_x_23:
[----:B------:R-:W-:Y:S01]  /*13b0*/  ISETP.GE.AND P1, PT, R0, UR5, PT ;  /* 0x0000000500007c0c */ /* 0x000fe2000bf26270 */
[----:B0-----:R-:W0:Y:S01]  /*13c0*/  LDCU UR12, c[0x0][0x384] ;  /* 0x00007080ff0c77ac */ /* 0x001e220008000800 */
[----:B------:R-:W-:Y:S01]  /*13d0*/  BSSY.RECONVERGENT B0, `(.L_x_15) ;  /* 0x0000017000007945 */ /* 0x000fe20003800200 */
[----:B------:R-:W-:Y:S01]  /*13e0*/  ISETP.GE.AND P2, PT, R5, UR15, PT ;  /* 0x0000000f05007c0c */ /* 0x000fe2000bf46270 */
[----:B------:R-:W-:-:S09]  /*13f0*/  UISETP.GT.U32.AND UP1, UPT, UR11, 0x1f, UPT ;  /* 0x0000001f0b00788c */ /* 0x000fd2000bf24070 */
[----:B------:R-:W-:Y:S05]  /*1400*/  @P1 BRA `(.L_x_16) ;  /* 0x00000000004c1947 */ /* 0x000fea0003800000 */
[----:B------:R-:W1:Y:S01]  /*1410*/  S2UR UR9, SR_CgaCtaId ;  /* 0x00000000000979c3 */ /* 0x000e620000008800 */
[----:B------:R-:W-:Y:S01]  /*1420*/  UMOV UR8, 0x400 ;  /* 0x0000040000087882 */ /* 0x000fe20000000000 */
[C---:B------:R-:W-:Y:S02]  /*1430*/  LEA R8, P1, R18.reuse, UR6, 0x3 ;  /* 0x0000000612087c11 */ /* 0x040fe4000f8218ff */
[----:B------:R-:W-:Y:S02]  /*1440*/  SHF.L.U64.HI R9, R18, 0x3, R19 ;  /* 0x0000000312097819 */ /* 0x000fe40000010213 */
[----:B------:R-:W-:Y:S02]  /*1450*/  MOV R22, R0 ;  /* 0x0000000000167202 */ /* 0x000fe40000000f00 */
[----:B------:R-:W-:Y:S01]  /*1460*/  IADD3.X R9, PT, PT, R9, UR7, RZ, P1, !PT ;  /* 0x0000000709097c10 */ /* 0x000fe20008ffe4ff */
[----:B-1----:R-:W-:-:S06]  /*1470*/  ULEA UR8, UR9, UR8, 0x18 ;  /* 0x0000000809087291 */ /* 0x002fcc000f8ec0ff */
[----:B------:R-:W-:-:S07]  /*1480*/  LEA R23, R0, UR8, 0x3 ;  /* 0x0000000800177c11 */ /* 0x000fce000f8e18ff */
.L_x_17:
[----:B------:R-:W-:Y:S01]  /*1490*/  IMAD.MOV.U32 R10, RZ, RZ, R8 ;  /* 0x000000ffff0a7224 */ /* 0x000fe200078e0008 */
[----:B------:R-:W-:-:S05]  /*14a0*/  MOV R11, R9 ;  /* 0x00000009000b7202 */ /* 0x000fca0000000f00 */
[----:B------:R-:W2:Y:S01]  /*14b0*/  LDG.E.64.CONSTANT R20, desc[UR24][R10.64] ;  /* 0x000000180a147981 */ /* 0x000ea2000c1e9b00 */
[----:B------:R-:W-:Y:S01]  /*14c0*/  IADD3 R22, PT, PT, R22, UR10, RZ ;  /* 0x0000000a16167c10 */ /* 0x000fe2000fffe0ff */
[----:B------:R-:W-:Y:S02]  /*14d0*/  IMAD.U32 R24, RZ, RZ, UR10 ;  /* 0x0000000aff187e24 */ /* 0x000fe4000f8e00ff */
[----:B------:R-:W-:Y:S01]  /*14e0*/  IMAD.U32 R9, RZ, RZ, UR10 ;  /* 0x0000000aff097e24 */ /* 0x000fe2000f8e00ff */
[----:B------:R-:W-:-:S03]  /*14f0*/  ISETP.GE.AND P1, PT, R22, UR5, PT ;  /* 0x0000000516007c0c */ /* 0x000fc6000bf26270 */
[----:B------:R-:W-:Y:S01]  /*1500*/  IMAD.WIDE.U32 R8, R9, 0x8, R10 ;  /* 0x0000000809087825 */ /* 0x000fe200078e000a */
[----:B--2---:R1:W-:Y:S02]  /*1510*/  STS.64 [R23], R20 ;  /* 0x0000001417007388 */ /* 0x0043e40000000a00 */
[----:B-1----:R-:W-:-:S07]  /*1520*/  LEA R23, R24, R23, 0x3 ;  /* 0x0000001718177211 */ /* 0x002fce00078e18ff */
[----:B------:R-:W-:Y:S05]  /*1530*/  @!P1 BRA `(.L_x_17) ;  /* 0xfffffffc00d49947 */ /* 0x000fea000383ffff */
.L_x_16:
[----:B0-----:R-:W-:Y:S05]  /*1540*/  BSYNC.RECONVERGENT B0 ;  /* 0x0000000000007941 */ /* 0x001fea0003800200 */
.L_x_15:
[----:B------:R-:W-:Y:S04]  /*1550*/  BSSY.RECONVERGENT B0, `(.L_x_18) ;  /* 0x0000012000007945 */ /* 0x000fe80003800200 */
[----:B------:R-:W-:Y:S05]  /*1560*/  @P2 BRA `(.L_x_19) ;  /* 0x0000000000402947 */ /* 0x000fea0003800000 */
[----:B------:R-:W-:-:S07]  /*1570*/  IMAD.MOV.U32 R10, RZ, RZ, R5 ;  /* 0x000000ffff0a7224 */ /* 0x000fce00078e0005 */
.L_x_20:
[----:B0-----:R-:W-:Y:S01]  /*1580*/  SHF.R.S32.HI R9, RZ, 0x1f, R10 ;  /* 0x0000001fff097819 */ /* 0x001fe2000001140a */
[----:B------:R-:W-:-:S03]  /*1590*/  IMAD.U32 R8, RZ, RZ, UR23 ;  /* 0x00000017ff087e24 */ /* 0x000fc6000f8e00ff */
[----:B------:R-:W-:-:S04]  /*15a0*/  LEA.HI R9, R9, R10, RZ, 0x4 ;  /* 0x0000000a09097211 */ /* 0x000fc800078f20ff */
[----:B------:R-:W-:Y:S02]  /*15b0*/  LOP3.LUT R11, R9, 0xfffffff0, RZ, 0xc0, !PT ;  /* 0xfffffff0090b7812 */ /* 0x000fe400078ec0ff */
[----:B------:R-:W-:Y:S02]  /*15c0*/  SHF.R.S32.HI R20, RZ, 0x4, R9 ;  /* 0x00000004ff147819 */ /* 0x000fe40000011409 */
[----:B------:R-:W-:Y:S02]  /*15d0*/  IADD3 R11, PT, PT, -R11, R10, RZ ;  /* 0x0000000a0b0b7210 */ /* 0x000fe40007ffe1ff */
[----:B------:R-:W-:-:S03]  /*15e0*/  MOV R9, UR14 ;  /* 0x0000000e00097c02 */ /* 0x000fc60008000f00 */
[----:B------:R-:W-:-:S04]  /*15f0*/  IMAD R11, R20, UR12, R11 ;  /* 0x0000000c140b7c24 */ /* 0x000fc8000f8e020b */
[----:B------:R-:W-:-:S06]  /*1600*/  IMAD.WIDE R8, R11, 0x8, R8 ;  /* 0x000000080b087825 */ /* 0x000fcc00078e0208 */
[----:B------:R-:W2:Y:S01]  /*1610*/  LDG.E.64.CONSTANT R8, desc[UR24][R8.64] ;  /* 0x0000001808087981 */ /* 0x000ea2000c1e9b00 */
[C---:B------:R-:W-:Y:S01]  /*1620*/  LEA R11, R10.reuse, UR18, 0x3 ;  /* 0x000000120a0b7c11 */ /* 0x040fe2000f8e18ff */
[----:B------:R-:W-:-:S05]  /*1630*/  VIADD R10, R10, UR10 ;  /* 0x0000000a0a0a7c36 */ /* 0x000fca0008000000 */
[----:B------:R-:W-:Y:S01]  /*1640*/  ISETP.GE.AND P1, PT, R10, UR15, PT ;  /* 0x0000000f0a007c0c */ /* 0x000fe2000bf26270 */
[----:B--2---:R0:W-:-:S12]  /*1650*/  STS.64 [R11], R8 ;  /* 0x000000080b007388 */ /* 0x0041d80000000a00 */
[----:B------:R-:W-:Y:S05]  /*1660*/  @!P1 BRA `(.L_x_20) ;  /* 0xfffffffc00c49947 */ /* 0x000fea000383ffff */
.L_x_19:
[----:B------:R-:W-:Y:S05]  /*1670*/  BSYNC.RECONVERGENT B0 ;  /* 0x0000000000007941 */ /* 0x000fea0003800200 */
.L_x_18:
[----:B------:R-:W-:Y:S01]  /*1680*/  BAR.SYNC.DEFER_BLOCKING 0x0 ;  /* 0x0000000000007b1d */ /* 0x000fe20000010000 */
[----:B------:R-:W-:-:S05]  /*1690*/  UIADD3 UR11, UPT, UPT, UR11, -0x10, URZ ;  /* 0xfffffff00b0b7890 */ /* 0x000fca000fffe0ff */
[----:B------:R-:W-:Y:S04]  /*16a0*/  BSSY.RECONVERGENT B0, `(.L_x_21) ;  /* 0x0000039000007945 */ /* 0x000fe80003800200 */
[----:B------:R-:W-:Y:S05]  /*16b0*/  @P0 BRA `(.L_x_22) ;  /* 0x0000000000dc0947 */ /* 0x000fea0003800000 */
[----:B------:R-:W2:Y:S01]  /*16c0*/  LD.E.64 R20, desc[UR24][R14.64] ;  /* 0x000000180e147980 */ /* 0x000ea2000c101b00 */
[----:B------:R-:W-:-:S03]  /*16d0*/  IMAD.WIDE R28, R3, 0x8, R14 ;  /* 0x00000008031c7825 */ /* 0x000fc600078e020e */
[----:B0-----:R-:W2:Y:S04]  /*16e0*/  LDS.128 R8, [R4] ;  /* 0x0000000004087984 */ /* 0x001ea80000000c00 */
[----:B------:R0:W3:Y:S02]  /*16f0*/  LD.E.64 R26, desc[UR24][R28.64] ;  /* 0x000000181c1a7980 */ /* 0x0000e4000c101b00 */
[----:B0-----:R-:W-:-:S05]  /*1700*/  IMAD.WIDE R28, R3, 0x8, R28 ;  /* 0x00000008031c7825 */ /* 0x001fca00078e021c */
[----:B------:R-:W4:Y:S01]  /*1710*/  LD.E.64 R24, desc[UR24][R28.64] ;  /* 0x000000181c187980 */ /* 0x000f22000c101b00 */
[----:B------:R-:W-:-:S06]  /*1720*/  IMAD.WIDE R22, R3, 0x8, R28 ;  /* 0x0000000803167825 */ /* 0x000fcc00078e021c */
[----:B------:R-:W5:Y:S01]  /*1730*/  LD.E.64 R22, desc[UR24][R22.64] ;  /* 0x0000001816167980 */ /* 0x000f62000c101b00 */
[----:B--2---:R-:W-:-:S03]  /*1740*/  DFMA R8, R20, R8, RZ ;  /* 0x000000081408722b */ /* 0x004fc600000000ff */
[----:B------:R-:W2:Y:S05]  /*1750*/  LD.E.64 R20, desc[UR24][R6.64] ;  /* 0x0000001806147980 */ /* 0x000eaa000c101b00 */
[----:B---3--:R-:W-:Y:S02]  /*1760*/  DFMA R26, R26, R10, R8 ;  /* 0x0000000a1a1a722b */ /* 0x008fe40000000008 */
[----:B------:R-:W4:Y:S06]  /*1770*/  LDS.128 R8, [R4+0x10] ;  /* 0x0000100004087984 */ /* 0x000f2c0000000c00 */
[----:B----4-:R-:W-:Y:S01]  /*1780*/  DFMA R26, R24, R8, R26 ;  /* 0x00000008181a722b */ /* 0x010fe2000000001a */
[----:B------:R-:W-:-:S07]  /*1790*/  IMAD.WIDE R24, R3, 0x8, R6 ;  /* 0x0000000803187825 */ /* 0x000fce00078e0206 */
[----:B-----5:R-:W-:Y:S01]  /*17a0*/  DFMA R26, R22, R10, R26 ;  /* 0x0000000a161a722b */ /* 0x020fe2000000001a */
[----:B------:R-:W2:Y:S04]  /*17b0*/  LDS.128 R8, [R4+0x20] ;  /* 0x0000200004087984 */ /* 0x000ea80000000c00 */
[----:B------:R0:W3:Y:S02]  /*17c0*/  LD.E.64 R22, desc[UR24][R24.64] ;  /* 0x0000001818167980 */ /* 0x0000e4000c101b00 */
[----:B0-----:R-:W-:Y:S01]  /*17d0*/  IMAD.WIDE R24, R3, 0x8, R24 ;  /* 0x0000000803187825 */ /* 0x001fe200078e0218 */
[----:B--2---:R-:W-:-:S04]  /*17e0*/  DFMA R8, R20, R8, R26 ;  /* 0x000000081408722b */ /* 0x004fc8000000001a */
[----:B------:R-:W2:Y:S01]  /*17f0*/  LD.E.64 R20, desc[UR24][R24.64] ;  /* 0x0000001818147980 */ /* 0x000ea2000c101b00 */
[----:B------:R-:W-:-:S03]  /*1800*/  IMAD.WIDE R28, R3, 0x8, R24 ;  /* 0x00000008031c7825 */ /* 0x000fc600078e0218 */
[----:B---3--:R-:W-:Y:S02]  /*1810*/  DFMA R22, R22, R10, R8 ;  /* 0x0000000a1616722b */ /* 0x008fe40000000008 */
[----:B------:R-:W2:Y:S01]  /*1820*/  LDS.128 R8, [R4+0x30] ;  /* 0x0000300004087984 */ /* 0x000ea20000000c00 */
[----:B------:R-:W-:-:S05]  /*1830*/  IMAD.WIDE R26, R3, 0x8, R28 ;  /* 0x00000008031a7825 */ /* 0x000fca00078e021c */
[----:B--2---:R-:W-:Y:S02]  /*1840*/  DFMA R8, R20, R8, R22 ;  /* 0x000000081408722b */ /* 0x004fe40000000016 */
[----:B------:R-:W2:Y:S04]  /*1850*/  LD.E.64 R22, desc[UR24][R28.64] ;  /* 0x000000181c167980 */ /* 0x000ea8000c101b00 */
[----:B------:R0:W3:Y:S02]  /*1860*/  LD.E.64 R20, desc[UR24][R26.64] ;  /* 0x000000181a147980 */ /* 0x0000e4000c101b00 */
[----:B0-----:R-:W-:-:S05]  /*1870*/  IMAD.WIDE R26, R3, 0x8, R26 ;  /* 0x00000008031a7825 */ /* 0x001fca00078e021a */
[----:B------:R-:W4:Y:S01]  /*1880*/  LD.E.64 R24, desc[UR24][R26.64] ;  /* 0x000000181a187980 */ /* 0x000f22000c101b00 */
[----:B--2---:R-:W-:-:S03]  /*1890*/  DFMA R22, R22, R10, R8 ;  /* 0x0000000a1616722b */ /* 0x004fc60000000008 */
[----:B------:R-:W3:Y:S05]  /*18a0*/  LDS.128 R8, [R4+0x40] ;  /* 0x0000400004087984 */ /* 0x000eea0000000c00 */
[----:B---3--:R-:W-:Y:S01]  /*18b0*/  DFMA R8, R20, R8, R22 ;  /* 0x000000081408722b */ /* 0x008fe20000000016 */
[----:B------:R-:W-:-:S05]  /*18c0*/  IMAD.WIDE R20, R3, 0x8, R26 ;  /* 0x0000000803147825 */ /* 0x000fca00078e021a */
[----:B------:R0:W2:Y:S02]  /*18d0*/  LD.E.64 R22, desc[UR24][R20.64] ;  /* 0x0000001814167980 */ /* 0x0000a4000c101b00 */
[----:B0-----:R-:W-:-:S05]  /*18e0*/  IMAD.WIDE R20, R3, 0x8, R20 ;  /* 0x0000000803147825 */ /* 0x001fca00078e0214 */
[----:B------:R0:W3:Y:S01]  /*18f0*/  LD.E.64 R28, desc[UR24][R20.64] ;  /* 0x00000018141c7980 */ /* 0x0000e2000c101b00 */
[----:B----4-:R-:W-:-:S03]  /*1900*/  DFMA R24, R24, R10, R8 ;  /* 0x0000000a1818722b */ /* 0x010fc60000000008 */
[----:B------:R-:W2:Y:S05]  /*1910*/  LDS.128 R8, [R4+0x50] ;  /* 0x0000500004087984 */ /* 0x000eaa0000000c00 */
[----:B--2---:R-:W-:Y:S01]  /*1920*/  DFMA R8, R22, R8, R24 ;  /* 0x000000081608722b */ /* 0x004fe20000000018 */
[----:B------:R-:W-:-:S05]  /*1930*/  IMAD.WIDE R22, R3, 0x8, R20 ;  /* 0x0000000803167825 */ /* 0x000fca00078e0214 */
[----:B------:R-:W2:Y:S01]  /*1940*/  LD.E.64 R24, desc[UR24][R22.64] ;  /* 0x0000001816187980 */ /* 0x000ea2000c101b00 */
[----:B0-----:R-:W-:-:S05]  /*1950*/  IMAD.WIDE R20, R3, 0x8, R22 ;  /* 0x0000000803147825 */ /* 0x001fca00078e0216 */
[----:B------:R0:W4:Y:S01]  /*1960*/  LD.E.64 R26, desc[UR24][R20.64] ;  /* 0x00000018141a7980 */ /* 0x000122000c101b00 */
[----:B---3--:R-:W-:Y:S01]  /*1970*/  DFMA R28, R28, R10, R8 ;  /* 0x0000000a1c1c722b */ /* 0x008fe20000000008 */
[----:B------:R-:W-:-:S05]  /*1980*/  IMAD.WIDE R8, R3, 0x8, R20 ;  /* 0x0000000803087825 */ /* 0x000fca00078e0214 */
[----:B------:R1:W3:Y:S01]  /*1990*/  LD.E.64 R22, desc[UR24][R8.64] ;  /* 0x0000001808167980 */ /* 0x0002e2000c101b00 */
[----:B0-----:R-:W-:-:S06]  /*19a0*/  IMAD.WIDE R20, R3, 0x8, R8 ;  /* 0x0000000803147825 */ /* 0x001fcc00078e0208 */
[----:B------:R-:W5:Y:S04]  /*19b0*/  LD.E.64 R20, desc[UR24][R20.64] ;  /* 0x0000001814147980 */ /* 0x000f68000c101b00 */
[----:B-1----:R-:W2:Y:S02]  /*19c0*/  LDS.128 R8, [R4+0x60] ;  /* 0x0000600004087984 */ /* 0x002ea40000000c00 */
[----:B--2---:R-:W-:-:S08]  /*19d0*/  DFMA R24, R24, R8, R28 ;  /* 0x000000081818722b */ /* 0x004fd0000000001c */
[----:B----4-:R-:W-:Y:S01]  /*19e0*/  DFMA R26, R26, R10, R24 ;  /* 0x0000000a1a1a722b */ /* 0x010fe20000000018 */
[----:B------:R-:W3:Y:S07]  /*19f0*/  LDS.128 R8, [R4+0x70] ;  /* 0x0000700004087984 */ /* 0x000eee0000000c00 */
[----:B---3--:R-:W-:-:S08]  /*1a00*/  DFMA R22, R22, R8, R26 ;  /* 0x000000081616722b */ /* 0x008fd0000000001a */
[----:B-----5:R-:W-:-:S08]  /*1a10*/  DFMA R10, R20, R10, R22 ;  /* 0x0000000a140a722b */ /* 0x020fd00000000016 */
[----:B------:R-:W-:-:S11]  /*1a20*/  DADD R16, R16, R10 ;  /* 0x0000000010107229 */ /* 0x000fd6000000000a */
.L_x_22:
[----:B------:R-:W-:Y:S05]  /*1a30*/  BSYNC.RECONVERGENT B0 ;  /* 0x0000000000007941 */ /* 0x000fea0003800200 */
.L_x_21:
[----:B------:R-:W-:Y:S01]  /*1a40*/  BAR.SYNC.DEFER_BLOCKING 0x0 ;  /* 0x0000000000007b1d */ /* 0x000fe20000010000 */
[----:B------:R-:W-:Y:S02]  /*1a50*/  UIADD3 UR23, UP0, UPT, UR23, 0x80, URZ ;  /* 0x0000008017177890 */ /* 0x000fe4000ff1e0ff */
[----:B------:R-:W-:Y:S02]  /*1a60*/  UIMAD.WIDE UR6, UR5, 0x8, UR6 ;  /* 0x00000008050678a5 */ /* 0x000fe4000f8e0206 */
[----:B------:R-:W-:Y:S01]  /*1a70*/  UIADD3.X UR14, UPT, UPT, URZ, UR14, URZ, UP0, !UPT ;  /* 0x0000000eff0e7290 */ /* 0x000fe200087fe4ff */
[----:B------:R-:W-:Y:S11]  /*1a80*/  BRA.U UP1, `(.L_x_23) ;  /* 0xfffffff901487547 */ /* 0x000ff6000b83ffff */
.L_x_14:
[----:B------:R-:W1:Y:S01]  /*1a90*/  LDCU UR12, c[0x0][0x380] ;  /* 0x00007000ff0c77ac */ /* 0x000e620008000800 */
[----:B------:R-:W-:Y:S01]  /*1aa0*/  BSSY.RECONVERGENT B0, `(.L_x_24) ;  /* 0x0000015000007945 */ /* 0x000fe20003800200 */
[----:B------:R-:W-:Y:S01]  /*1ab0*/  UIMAD UR17, UR26, UR11, URZ ;  /* 0x0000000b1a1172a4 */ /* 0x000fe2000f8e02ff */
[----:B------:R-:W2:Y:S01]  /*1ac0*/  LDCU UR19, c[0x0][0x384] ;  /* 0x00007080ff1377ac */ /* 0x000ea20008000800 */
[----:B------:R-:W-:Y:S01]  /*1ad0*/  UMOV UR8, UR23 ;  /* 0x0000001700087c82 */ /* 0x000fe20008000000 */
[----:B------:R-:W-:-:S03]  /*1ae0*/  UMOV UR9, UR14 ;  /* 0x0000000e00097c82 */ /* 0x000fc60008000000 */
[----:B------:R-:W-:Y:S01]  /*1af0*/  ISETP.GE.AND P2, PT, R5, UR17, PT ;  /* 0x0000001105007c0c */ /* 0x000fe2000bf46270 */
[----:B-1----:R-:W-:-:S06]  /*1b00*/  UIMAD UR12, UR11, UR12, URZ ;  /* 0x0000000c0b0c72a4 */ /* 0x002fcc000f8e02ff */
[----:B------:R-:W-:-:S13]  /*1b10*/  ISETP.GE.AND P1, PT, R0, UR12, PT ;  /* 0x0000000c00007c0c */ /* 0x000fda000bf26270 */
[----:B--2---:R-:W-:Y:S05]  /*1b20*/  @P1 BRA `(.L_x_25) ;  /* 0x0000000000301947 */ /* 0x004fea0003800000 */
[----:B------:R-:W-:-:S07]  /*1b30*/  MOV R10, R0 ;  /* 0x00000000000a7202 */ /* 0x000fce0000000f00 */
.L_x_26:
[----:B01----:R-:W-:-:S04]  /*1b40*/  IMAD.MOV.U32 R9, RZ, RZ, 0x8 ;  /* 0x00000008ff097424 */ /* 0x003fc800078e00ff */
[----:B------:R-:W-:-:S06]  /*1b50*/  IMAD.WIDE.U32 R8, R10, R9, UR6 ;  /* 0x000000060a087e25 */ /* 0x000fcc000f8e0009 */
[----:B------:R-:W2:Y:S01]  /*1b60*/  LDG.E.64.CONSTANT R8, desc[UR24][R8.64] ;  /* 0x0000001808087981 */ /* 0x000ea2000c1e9b00 */
[----:B------:R-:W0:Y:S01]  /*1b70*/  S2UR UR14, SR_CgaCtaId ;  /* 0x00000000000e79c3 */ /* 0x000e220000008800 */
[----:B------:R-:W-:Y:S02]  /*1b80*/  UMOV UR13, 0x400 ;  /* 0x00000400000d7882 */ /* 0x000fe40000000000 */
[----:B0-----:R-:W-:-:S06]  /*1b90*/  ULEA UR13, UR14, UR13, 0x18 ;  /* 0x0000000d0e0d7291 */ /* 0x001fcc000f8ec0ff */
[C---:B------:R-:W-:Y:S02]  /*1ba0*/  LEA R11, R10.reuse, UR13, 0x3 ;  /* 0x0000000d0a0b7c11 */ /* 0x040fe4000f8e18ff */
[----:B------:R-:W-:-:S04]  /*1bb0*/  IADD3 R10, PT, PT, R10, UR10, RZ ;  /* 0x0000000a0a0a7c10 */ /* 0x000fc8000fffe0ff */
[----:B------:R-:W-:Y:S01]  /*1bc0*/  ISETP.GE.AND P1, PT, R10, UR12, PT ;  /* 0x0000000c0a007c0c */ /* 0x000fe2000bf26270 */
[----:B--2---:R1:W-:-:S12]  /*1bd0*/  STS.64 [R11], R8 ;  /* 0x000000080b007388 */ /* 0x0043d80000000a00 */
[----:B------:R-:W-:Y:S05]  /*1be0*/  @!P1 BRA `(.L_x_26) ;  /* 0xfffffffc00d49947 */ /* 0x000fea000383ffff */
.L_x_25:
[----:B------:R-:W-:Y:S05]  /*1bf0*/  BSYNC.RECONVERGENT B0 ;  /* 0x0000000000007941 */ /* 0x000fea0003800200 */
.L_x_24:
[----:B------:R-:W-:Y:S01]  /*1c00*/  UIMAD.WIDE UR6, UR12, 0x8, UR6 ;  /* 0x000000080c0678a5 */ /* 0x000fe2000f8e0206 */
[----:B------:R-:W-:Y:S04]  /*1c10*/  BSSY.RECONVERGENT B0, `(.L_x_27) ;  /* 0x0000029000007945 */ /* 0x000fe80003800200 */
[----:B------:R-:W-:Y:S07]  /*1c20*/  @P2 BRA `(.L_x_28) ;  /* 0x00000000009c2947 */ /* 0x000fee0003800000 */
[----:B------:R-:W-:Y:S01]  /*1c30*/  IABS R10, UR11 ;  /* 0x0000000b000a7c13 */ /* 0x000fe20008000000 */
[----:B01----:R-:W-:Y:S01]  /*1c40*/  IMAD.MOV.U32 R11, RZ, RZ, R5 ;  /* 0x000000ffff0b7224 */ /* 0x003fe200078e0005 */
[----:B------:R-:W-:Y:S02]  /*1c50*/  ISETP.NE.AND P1, PT, RZ, UR11, PT ;  /* 0x0000000bff007c0c */ /* 0x000fe4000bf25270 */
[----:B------:R-:W0:Y:S01]  /*1c60*/  I2F.RP R22, R10 ;  /* 0x0000000a00167306 */ /* 0x000e220000209400 */
[----:B------:R-:W-:-:S07]  /*1c70*/  LOP3.LUT R20, RZ, UR11, RZ, 0x33, !PT ;  /* 0x0000000bff147c12 */ /* 0x000fce000f8e33ff */
[----:B0-----:R-:W0:Y:S02]  /*1c80*/  MUFU.RCP R22, R22 ;  /* 0x0000001600167308 */ /* 0x001e240000001000 */
[----:B0-----:R-:W-:-:S06]  /*1c90*/  VIADD R8, R22, 0xffffffe ;  /* 0x0ffffffe16087836 */ /* 0x001fcc0000000000 */
[----:B------:R0:W1:Y:S02]  /*1ca0*/  F2I.FTZ.U32.TRUNC.NTZ R9, R8 ;  /* 0x0000000800097305 */ /* 0x000064000021f000 */
[----:B0-----:R-:W-:Y:S01]  /*1cb0*/  HFMA2 R8, -RZ, RZ, 0, 0 ;  /* 0x00000000ff087431 */ /* 0x001fe200000001ff */
[----:B-1----:R-:W-:-:S05]  /*1cc0*/  IADD3 R21, PT, PT, RZ, -R9, RZ ;  /* 0x80000009ff157210 */ /* 0x002fca0007ffe0ff */
[----:B------:R-:W-:-:S04]  /*1cd0*/  IMAD R21, R21, R10, RZ ;  /* 0x0000000a15157224 */ /* 0x000fc800078e02ff */
[----:B------:R-:W-:-:S07]  /*1ce0*/  IMAD.HI.U32 R21, R9, R21, R8 ;  /* 0x0000001509157227 */ /* 0x000fce00078e0008 */
.L_x_29:
[----:B--2---:R-:W-:Y:S02]  /*1cf0*/  IABS R8, UR11 ;  /* 0x0000000b00087c13 */ /* 0x004fe40008000000 */
[----:B------:R-:W-:-:S03]  /*1d00*/  IABS R9, R11 ;  /* 0x0000000b00097213 */ /* 0x000fc60000000000 */
[----:B------:R-:W-:Y:S02]  /*1d10*/  IMAD.MOV R22, RZ, RZ, -R8 ;  /* 0x000000ffff167224 */ /* 0x000fe400078e0a08 */
[----:B------:R-:W-:-:S04]  /*1d20*/  IMAD.HI.U32 R8, R21, R9, RZ ;  /* 0x0000000915087227 */ /* 0x000fc800078e00ff */
[----:B------:R-:W-:Y:S01]  /*1d30*/  IMAD R9, R8, R22, R9 ;  /* 0x0000001608097224 */ /* 0x000fe200078e0209 */
[----:B------:R-:W-:-:S04]  /*1d40*/  IABS R22, UR11 ;  /* 0x0000000b00167c13 */ /* 0x000fc80008000000 */
[----:B------:R-:W-:-:S13]  /*1d50*/  ISETP.GT.U32.AND P3, PT, R10, R9, PT ;  /* 0x000000090a00720c */ /* 0x000fda0003f64070 */
[----:B------:R-:W-:Y:S01]  /*1d60*/  @!P3 IADD3 R9, PT, PT, R9, -R22, RZ ;  /* 0x800000160909b210 */ /* 0x000fe20007ffe0ff */
[----:B------:R-:W-:-:S03]  /*1d70*/  @!P3 VIADD R8, R8, 0x1 ;  /* 0x000000010808b836 */ /* 0x000fc60000000000 */
[----:B------:R-:W-:Y:S02]  /*1d80*/  ISETP.GE.U32.AND P2, PT, R9, R10, PT ;  /* 0x0000000a0900720c */ /* 0x000fe40003f46070 */
[----:B------:R-:W-:-:S04]  /*1d90*/  LOP3.LUT R9, R11, UR11, RZ, 0x3c, !PT ;  /* 0x0000000b0b097c12 */ /* 0x000fc8000f8e3cff */
[----:B------:R-:W-:Y:S01]  /*1da0*/  ISETP.GE.AND P4, PT, R9, RZ, PT ;  /* 0x000000ff0900720c */ /* 0x000fe20003f86270 */
[----:B------:R-:W-:-:S06]  /*1db0*/  IMAD.MOV.U32 R9, RZ, RZ, 0x8 ;  /* 0x00000008ff097424 */ /* 0x000fcc00078e00ff */
[----:B------:R-:W-:-:S06]  /*1dc0*/  @P2 IADD3 R8, PT, PT, R8, 0x1, RZ ;  /* 0x0000000108082810 */ /* 0x000fcc0007ffe0ff */
[----:B------:R-:W-:-:S05]  /*1dd0*/  @!P4 IMAD.MOV R8, RZ, RZ, -R8 ;  /* 0x000000ffff08c224 */ /* 0x000fca00078e0a08 */
[----:B------:R-:W-:-:S04]  /*1de0*/  SEL R22, R20, R8, !P1 ;  /* 0x0000000814167207 */ /* 0x000fc80004800000 */
[----:B------:R-:W-:-:S05]  /*1df0*/  IADD3 R8, PT, PT, -R22, RZ, RZ ;  /* 0x000000ff16087210 */ /* 0x000fca0007ffe1ff */
[----:B------:R-:W-:-:S04]  /*1e00*/  IMAD R23, R8, UR11, R11 ;  /* 0x0000000b08177c24 */ /* 0x000fc8000f8e020b */
[----:B------:R-:W-:-:S04]  /*1e10*/  IMAD R8, R22, UR19, R23 ;  /* 0x0000001316087c24 */ /* 0x000fc8000f8e0217 */
[----:B------:R-:W-:-:S06]  /*1e20*/  IMAD.WIDE R8, R8, R9, UR8 ;  /* 0x0000000808087e25 */ /* 0x000fcc000f8e0209 */
[----:B------:R-:W2:Y:S01]  /*1e30*/  LDG.E.64.CONSTANT R8, desc[UR24][R8.64] ;  /* 0x0000001808087981 */ /* 0x000ea2000c1e9b00 */
[----:B------:R-:W-:Y:S01]  /*1e40*/  LEA R22, R22, R23, 0x4 ;  /* 0x0000001716167211 */ /* 0x000fe200078e20ff */
[----:B------:R-:W-:-:S03]  /*1e50*/  VIADD R11, R11, UR10 ;  /* 0x0000000a0b0b7c36 */ /* 0x000fc60008000000 */
[----:B------:R-:W-:Y:S02]  /*1e60*/  LEA R23, R22, UR18, 0x3 ;  /* 0x0000001216177c11 */ /* 0x000fe4000f8e18ff */
[----:B------:R-:W-:-:S03]  /*1e70*/  ISETP.GE.AND P2, PT, R11, UR17, PT ;  /* 0x000000110b007c0c */ /* 0x000fc6000bf46270 */
[----:B--2---:R2:W-:Y:S10]  /*1e80*/  STS.64 [R23], R8 ;  /* 0x0000000817007388 */ /* 0x0045f40000000a00 */
[----:B------:R-:W-:Y:S05]  /*1e90*/  @!P2 BRA `(.L_x_29) ;  /* 0xfffffffc0094a947 */ /* 0x000fea000383ffff */
.L_x_28:
[----:B------:R-:W-:Y:S05]  /*1ea0*/  BSYNC.RECONVERGENT B0 ;  /* 0x0000000000007941 */ /* 0x000fea0003800200 */
.L_x_27:
[----:B------:R-:W-:Y:S06]  /*1eb0*/  BAR.SYNC.DEFER_BLOCKING 0x0 ;  /* 0x0000000000007b1d */ /* 0x000fec0000010000 */
[----:B------:R-:W-:Y:S04]  /*1ec0*/  BSSY.RECONVERGENT B0, `(.L_x_30) ;  /* 0x000005e000007945 */ /* 0x000fe80003800200 */
[----:B------:R-:W-:Y:S05]  /*1ed0*/  @P0 BRA `(.L_x_31) ;  /* 0x0000000400700947 */ /* 0x000fea0003800000 */
[----:B------:R-:W-:Y:S01]  /*1ee0*/  UISETP.GE.AND UP0, UPT, UR11, 0x1, UPT ;  /* 0x000000010b00788c */ /* 0x000fe2000bf06270 */
[----:B------:R-:W-:-:S08]  /*1ef0*/  CS2R R26, SRZ ;  /* 0x00000000001a7805 */ /* 0x000fd0000001ff00 */
[----:B------:R-:W-:Y:S05]  /*1f00*/  BRA.U !UP0, `(.L_x_32) ;  /* 0x0000000508547547 */ /* 0x000fea000b800000 */
[----:B------:R-:W-:Y:S01]  /*1f10*/  UISETP.GE.U32.AND UP0, UPT, UR11, 0x8, UPT ;  /* 0x000000080b00788c */ /* 0x000fe2000bf06070 */
[----:B------:R-:W-:Y:S02]  /*1f20*/  MOV R24, RZ ;  /* 0x000000ff00187202 */ /* 0x000fe40000000f00 */
[----:B------:R-:W-:Y:S01]  /*1f30*/  CS2R R26, SRZ ;  /* 0x00000000001a7805 */ /* 0x000fe2000001ff00 */
[----:B------:R-:W-:-:S05]  /*1f40*/  ULOP3.LUT UP1, URZ, UR11, 0x7, URZ, 0xc0, !UPT ;  /* 0x000000070bff7892 */ /* 0x000fca000f82c0ff */
[----:B------:R-:W-:Y:S06]  /*1f50*/  BRA.U !UP0, `(.L_x_33) ;  /* 0x00000001089c7547 */ /* 0x000fec000b800000 */
[C---:B012---:R-:W-:Y:S01]  /*1f60*/  IMAD.WIDE R8, R3.reuse, 0x8, R6 ;  /* 0x0000000803087825 */ /* 0x047fe200078e0206 */
[----:B------:R-:W2:Y:S03]  /*1f70*/  LD.E.64 R26, desc[UR24][R14.64] ;  /* 0x000000180e1a7980 */ /* 0x000ea6000c101b00 */
[----:B------:R-:W-:-:S04]  /*1f80*/  IMAD.WIDE R8, R3, 0x8, R8 ;  /* 0x0000000803087825 */ /* 0x000fc800078e0208 */
        /* <DEDUP_REMOVED lines=9> */
[C---:B------:R-:W-:Y:S02]  /*2020*/  IMAD.WIDE R20, R3.reuse, -0x70, R8 ;  /* 0xffffff9003147825 */ /* 0x040fe400078e0208 */
[----:B------:R-:W2:Y:S04]  /*2030*/  LDS.128 R8, [R4] ;  /* 0x0000000004087984 */ /* 0x000ea80000000c00 */
[----:B------:R0:W3:Y:S01]  /*2040*/  LD.E.64 R24, desc[UR24][R20.64] ;  /* 0x0000001814187980 */ /* 0x0000e2000c101b00 */
[----:B------:R-:W-:-:S05]  /*2050*/  IMAD.WIDE R28, R3, 0x8, R20 ;  /* 0x00000008031c7825 */ /* 0x000fca00078e0214 */
[----:B------:R-:W4:Y:S01]  /*2060*/  LD.E.64 R22, desc[UR24][R28.64] ;  /* 0x000000181c167980 */ /* 0x000f22000c101b00 */
[----:B0-----:R-:W-:-:S05]  /*2070*/  IMAD.WIDE R20, R3, 0x8, R28 ;  /* 0x0000000803147825 */ /* 0x001fca00078e021c */
[----:B------:R-:W5:Y:S01]  /*2080*/  LD.E.64 R28, desc[UR24][R20.64] ;  /* 0x00000018141c7980 */ /* 0x000f62000c101b00 */
[----:B--2---:R-:W-:-:S08]  /*2090*/  DFMA R8, R26, R8, RZ ;  /* 0x000000081a08722b */ /* 0x004fd000000000ff */
[----:B---3--:R-:W-:Y:S02]  /*20a0*/  DFMA R24, R24, R10, R8 ;  /* 0x0000000a1818722b */ /* 0x008fe40000000008 */
[----:B------:R-:W4:Y:S06]  /*20b0*/  LDS.128 R8, [R4+0x10] ;  /* 0x0000100004087984 */ /* 0x000f2c0000000c00 */
[----:B----4-:R-:W-:Y:S01]  /*20c0*/  DFMA R24, R22, R8, R24 ;  /* 0x000000081618722b */ /* 0x010fe20000000018 */
[----:B------:R-:W-:-:S05]  /*20d0*/  IMAD.WIDE R8, R3, 0x8, R20 ;  /* 0x0000000803087825 */ /* 0x000fca00078e0214 */
[----:B------:R0:W2:Y:S02]  /*20e0*/  LD.E.64 R22, desc[UR24][R8.64] ;  /* 0x0000001808167980 */ /* 0x0000a4000c101b00 */
[----:B-----5:R-:W-:Y:S01]  /*20f0*/  DFMA R28, R28, R10, R24 ;  /* 0x0000000a1c1c722b */ /* 0x020fe20000000018 */
[----:B0-----:R-:W-:-:S05]  /*2100*/  IMAD.WIDE R8, R3, 0x8, R8 ;  /* 0x0000000803087825 */ /* 0x001fca00078e0208 */
[----:B------:R-:W3:Y:S01]  /*2110*/  LD.E.64 R24, desc[UR24][R8.64] ;  /* 0x0000001808187980 */ /* 0x000ee2000c101b00 */
[----:B------:R-:W-:-:S05]  /*2120*/  IMAD.WIDE R10, R3, 0x8, R8 ;  /* 0x00000008030a7825 */ /* 0x000fca00078e0208 */
[----:B------:R0:W4:Y:S01]  /*2130*/  LD.E.64 R20, desc[UR24][R10.64] ;  /* 0x000000180a147980 */ /* 0x000122000c101b00 */
[----:B------:R-:W-:-:S06]  /*2140*/  IMAD.WIDE R26, R3, 0x8, R10 ;  /* 0x00000008031a7825 */ /* 0x000fcc00078e020a */
[----:B------:R-:W5:Y:S04]  /*2150*/  LD.E.64 R26, desc[UR24][R26.64] ;  /* 0x000000181a1a7980 */ /* 0x000f68000c101b00 */
[----:B0-----:R-:W2:Y:S02]  /*2160*/  LDS.128 R8, [R4+0x20] ;  /* 0x0000200004087984 */ /* 0x001ea40000000c00 */
[----:B--2---:R-:W-:-:S08]  /*2170*/  DFMA R22, R22, R8, R28 ;  /* 0x000000081616722b */ /* 0x004fd0000000001c */
[----:B---3--:R-:W-:Y:S01]  /*2180*/  DFMA R24, R24, R10, R22 ;  /* 0x0000000a1818722b */ /* 0x008fe20000000016 */
[----:B------:R-:W4:Y:S07]  /*2190*/  LDS.128 R8, [R4+0x30] ;  /* 0x0000300004087984 */ /* 0x000f2e0000000c00 */
[----:B----4-:R-:W-:Y:S01]  /*21a0*/  DFMA R20, R20, R8, R24 ;  /* 0x000000081414722b */ /* 0x010fe20000000018 */
[----:B------:R-:W-:-:S07]  /*21b0*/  IMAD.MOV.U32 R24, RZ, RZ, 0x8 ;  /* 0x00000008ff187424 */ /* 0x000fce00078e00ff */
[----:B-----5:R-:W-:-:S11]  /*21c0*/  DFMA R26, R26, R10, R20 ;  /* 0x0000000a1a1a722b */ /* 0x020fd60000000014 */
.L_x_33:
[----:B------:R-:W-:Y:S05]  /*21d0*/  BRA.U !UP1, `(.L_x_32) ;  /* 0x0000000109a07547 */ /* 0x000fea000b800000 */
[----:B------:R-:W-:Y:S02]  /*21e0*/  ULOP3.LUT UR12, UR11, 0x7, URZ, 0xc0, !UPT ;  /* 0x000000070b0c7892 */ /* 0x000fe4000f8ec0ff */
[----:B------:R-:W-:Y:S02]  /*21f0*/  ULOP3.LUT UP1, URZ, UR11, 0x3, URZ, 0xc0, !UPT ;  /* 0x000000030bff7892 */ /* 0x000fe4000f82c0ff */
[----:B------:R-:W-:-:S09]  /*2200*/  UISETP.GE.U32.AND UP0, UPT, UR12, 0x4, UPT ;  /* 0x000000040c00788c */ /* 0x000fd2000bf06070 */
[----:B------:R-:W-:Y:S05]  /*2210*/  BRA.U !UP0, `(.L_x_34) ;  /* 0x0000000108447547 */ /* 0x000fea000b800000 */
[----:B--2---:R-:W-:-:S04]  /*2220*/  IMAD R23, R24, R3, RZ ;  /* 0x0000000318177224 */ /* 0x004fc800078e02ff */
[----:B------:R-:W-:-:S05]  /*2230*/  IMAD.WIDE R22, R23, 0x8, R14 ;  /* 0x0000000817167825 */ /* 0x000fca00078e020e */
[----:B------:R-:W2:Y:S01]  /*2240*/  LD.E.64 R20, desc[UR24][R22.64] ;  /* 0x0000001816147980 */ /* 0x000ea2000c101b00 */
[----:B------:R-:W-:Y:S01]  /*2250*/  LEA R25, R24, R4, 0x3 ;  /* 0x0000000418197211 */ /* 0x000fe200078e18ff */
[----:B------:R-:W-:-:S04]  /*2260*/  IMAD.WIDE R28, R3, 0x8, R22 ;  /* 0x00000008031c7825 */ /* 0x000fc800078e0216 */
[----:B01----:R-:W2:Y:S02]  /*2270*/  LDS.128 R8, [R25] ;  /* 0x0000000019087984 */ /* 0x003ea40000000c00 */
[----:B--2---:R-:W-:Y:S02]  /*2280*/  DFMA R26, R20, R8, R26 ;  /* 0x00000008141a722b */ /* 0x004fe4000000001a */
[----:B------:R0:W2:Y:S02]  /*2290*/  LD.E.64 R8, desc[UR24][R28.64] ;  /* 0x000000181c087980 */ /* 0x0000a4000c101b00 */
[----:B0-----:R-:W-:-:S05]  /*22a0*/  IMAD.WIDE R28, R3, 0x8, R28 ;  /* 0x00000008031c7825 */ /* 0x001fca00078e021c */
[----:B------:R-:W3:Y:S01]  /*22b0*/  LD.E.64 R22, desc[UR24][R28.64] ;  /* 0x000000181c167980 */ /* 0x000ee2000c101b00 */
[----:B------:R-:W-:-:S06]  /*22c0*/  IMAD.WIDE R20, R3, 0x8, R28 ;  /* 0x0000000803147825 */ /* 0x000fcc00078e021c */
[----:B------:R-:W4:Y:S01]  /*22d0*/  LD.E.64 R20, desc[UR24][R20.64] ;  /* 0x0000001814147980 */ /* 0x000f22000c101b00 */
[----:B------:R-:W-:Y:S01]  /*22e0*/  VIADD R24, R24, 0x4 ;  /* 0x0000000418187836 */ /* 0x000fe20000000000 */
[----:B--2---:R-:W-:Y:S02]  /*22f0*/  DFMA R26, R8, R10, R26 ;  /* 0x0000000a081a722b */ /* 0x004fe4000000001a */
[----:B------:R-:W3:Y:S06]  /*2300*/  LDS.128 R8, [R25+0x10] ;  /* 0x0000100019087984 */ /* 0x000eec0000000c00 */
[----:B---3--:R-:W-:-:S08]  /*2310*/  DFMA R26, R22, R8, R26 ;  /* 0x00000008161a722b */ /* 0x008fd0000000001a */
[----:B----4-:R-:W-:-:S11]  /*2320*/  DFMA R26, R20, R10, R26 ;  /* 0x0000000a141a722b */ /* 0x010fd6000000001a */
.L_x_34:
[----:B------:R-:W-:Y:S05]  /*2330*/  BRA.U !UP1, `(.L_x_32) ;  /* 0x0000000109487547 */ /* 0x000fea000b800000 */
[----:B------:R-:W-:-:S04]  /*2340*/  IMAD R21, R24, R3, RZ ;  /* 0x0000000318157224 */ /* 0x000fc800078e02ff */
[----:B------:R-:W-:-:S05]  /*2350*/  IMAD.WIDE R20, R21, 0x8, R14 ;  /* 0x0000000815147825 */ /* 0x000fca00078e020e */
[----:B--2---:R-:W2:Y:S01]  /*2360*/  LD.E.64 R22, desc[UR24][R20.64] ;  /* 0x0000001814167980 */ /* 0x004ea2000c101b00 */
[----:B------:R-:W-:Y:S01]  /*2370*/  LEA R24, R24, R4, 0x3 ;  /* 0x0000000418187211 */ /* 0x000fe200078e18ff */
[----:B------:R-:W-:-:S04]  /*2380*/  ULOP3.LUT UR12, UR11, 0x3, URZ, 0xc0, !UPT ;  /* 0x000000030b0c7892 */ /* 0x000fc8000f8ec0ff */
[----:B01----:R-:W2:Y:S01]  /*2390*/  LDS.128 R8, [R24] ;  /* 0x0000000018087984 */ /* 0x003ea20000000c00 */
[----:B------:R-:W-:Y:S01]  /*23a0*/  UISETP.NE.AND UP0, UPT, UR12, 0x1, UPT ;  /* 0x000000010c00788c */ /* 0x000fe2000bf05270 */
[----:B--2---:R-:W-:-:S08]  /*23b0*/  DFMA R26, R22, R8, R26 ;  /* 0x00000008161a722b */ /* 0x004fd0000000001a */
[----:B------:R-:W-:Y:S05]  /*23c0*/  BRA.U !UP0, `(.L_x_32) ;  /* 0x0000000108247547 */ /* 0x000fea000b800000 */
[----:B------:R-:W-:Y:S01]  /*23d0*/  UISETP.NE.AND UP0, UPT, UR12, 0x2, UPT ;  /* 0x000000020c00788c */ /* 0x000fe2000bf05270 */
[----:B------:R-:W-:-:S05]  /*23e0*/  IMAD.WIDE R20, R3, 0x8, R20 ;  /* 0x0000000803147825 */ /* 0x000fca00078e0214 */
[----:B------:R-:W-:Y:S01]  /*23f0*/  PLOP3.LUT P1, PT, PT, PT, UP0, 0x80, 0x8 ;  /* 0x000000000008781c */ /* 0x000fe20003f2f008 */
[----:B------:R-:W2:-:S12]  /*2400*/  LD.E.64 R8, desc[UR24][R20.64] ;  /* 0x0000001814087980 */ /* 0x000e98000c101b00 */
[----:B------:R-:W-:Y:S01]  /*2410*/  @P1 IMAD.WIDE R22, R3, 0x8, R20 ;  /* 0x0000000803161825 */ /* 0x000fe200078e0214 */
[----:B------:R-:W0:Y:S05]  /*2420*/  @P1 LDS.64 R24, [R24+0x10] ;  /* 0x0000100018181984 */ /* 0x000e2a0000000a00 */
[----:B------:R-:W0:Y:S01]  /*2430*/  @P1 LD.E.64 R22, desc[UR24][R22.64] ;  /* 0x0000001816161980 */ /* 0x000e22000c101b00 */
[----:B--2---:R-:W-:-:S08]  /*2440*/  DFMA R26, R8, R10, R26 ;  /* 0x0000000a081a722b */ /* 0x004fd0000000001a */
[----:B0-----:R-:W-:-:S11]  /*2450*/  @P1 DFMA R26, R22, R24, R26 ;  /* 0x00000018161a122b */ /* 0x001fd6000000001a */
.L_x_32:
[----:B012---:R-:W-:Y:S01]  /*2460*/  IMAD R9, R2, UR4, RZ ;  /* 0x0000000402097c24 */ /* 0x007fe2000f8e02ff */
[----:B------:R-:W-:-:S03]  /*2470*/  DADD R16, R26, R16 ;  /* 0x000000001a107229 */ /* 0x000fc60000000010 */
[----:B------:R-:W-:-:S05]  /*2480*/  IMAD.WIDE R8, R9, 0x8, R12 ;  /* 0x0000000809087825 */ /* 0x000fca00078e020c */
[----:B------:R3:W-:Y:S03]  /*2490*/  STG.E.64 desc[UR24][R8.64], R16 ;  /* 0x0000001008007986 */ /* 0x0007e6000c101b18 */
.L_x_31:
[----:B------:R-:W-:Y:S05]  /*24a0*/  BSYNC.RECONVERGENT B0 ;  /* 0x0000000000007941 */ /* 0x000fea0003800200 */
.L_x_30:
[----:B------:R-:W-:Y:S02]  /*24b0*/  UIADD3 UR4, UPT, UPT, UR4, 0x1, URZ ;  /* 0x0000000104047890 */ /* 0x000fe4000fffe0ff */
[----:B------:R-:W-:Y:S02]  /*24c0*/  UIMAD.WIDE UR8, UR11, 0x8, UR8 ;  /* 0x000000080b0878a5 */ /* 0x000fe4000f8e0208 */
[----:B------:R-:W-:-:S05]  /*24d0*/  UISETP.NE.AND UP0, UPT, UR4, UR28, UPT ;  /* 0x0000001c0400728c */ /* 0x000fca000bf05270 */
[----:B------:R-:W-:Y:S01]  /*24e0*/  UMOV UR23, UR8 ;  /* 0x0000000800177c82 */ /* 0x000fe20008000000 */
[----:B------:R-:W-:-:S03]  /*24f0*/  UMOV UR14, UR9 ;  /* 0x00000009000e7c82 */ /* 0x000fc60008000000 */
[----:B------:R-:W-:Y:S05]  /*2500*/  BRA.U UP0, `(.L_x_35) ;  /* 0xffffffed00887547 */ /* 0x000fea000b83ffff */
[----:B------:R-:W-:Y:S05]  /*2510*/  EXIT ;  /* 0x000000000000794d */ /* 0x000fea0003800000 */
.L_x_36:
        /* <DEDUP_REMOVED lines=14> */
.L_x_72:


//--------------------- .text._Z9sumFramesIfEviiiiPKT_S2_PKiPS0_S5_ --------------------------
	.section	.text._Z9sumFramesIfEviiiiPKT_S2_PKiPS0_S5_,"ax",@progbits
	.align	128
        .global         _Z9sumFramesIfEviiiiPKT_S2_PKiPS0_S5_
        .type           _Z9sumFramesIfEviiiiPKT_S2_PKiPS0_S5_,@function
        .size           _Z9sumFramesIfEviiiiPKT_S2_PKiPS0_S5_,(.L_x_73 - _Z9sumFramesIfEviiiiPKT_S2_PKiPS0_S5_)
        .other          _Z9sumFramesIfEviiiiPKT_S2_PKiPS0_S5_,@"STO_CUDA_ENTRY STV_DEFAULT"
_Z9sumFramesIfEviiiiPKT_S2_PKiPS0_S5_:
.text._Z9sumFramesIfEviiiiPKT_S2_PKiPS0_S5_:
[----:B------:R-:W0:Y:S01]  /*0000*/  LDC R1, c[0x0][0x37c] ;  /* 0x0000df00ff017b82 */ /* 0x000e220000000800 */
[----:B------:R-:W1:Y:S07]  /*0010*/  LDCU UR30, c[0x0][0x2fc] ;  /* 0x00005f80ff1e77ac */ /* 0x000e6e0008000800 */
[----:B------:R-:W2:Y:S01]  /*0020*/  S2UR UR15, SR_CTAID.X ;  /* 0x00000000000f79c3 */ /* 0x000ea20000002500 */
[----:B0-----:R-:W-:Y:S01]  /*0030*/  IADD3 R1, PT, PT, R1, -0x8, RZ ;  /* 0xfffffff801017810 */ /* 0x001fe20007ffe0ff */
[----:B------:R-:W0:Y:S01]  /*0040*/  LDCU UR7, c[0x0][0x370] ;  /* 0x00006e00ff0777ac */ /* 0x000e220008000800 */
[----:B------:R-:W3:Y:S01]  /*0050*/  LDCU UR23, c[0x0][0x388] ;  /* 0x00007100ff1777ac */ /* 0x000ee20008000800 */
[----:B------:R-:W-:Y:S01]  /*0060*/  UMOV UR4, URZ ;  /* 0x000000ff00047c82 */ /* 0x000fe20008000000 */
[----:B------:R-:W4:Y:S01]  /*0070*/  LDCU UR25, c[0x0][0x2f8] ;  /* 0x00005f00ff1977ac */ /* 0x000f220008000800 */
        /* <DEDUP_REMOVED lines=24> */
[----:B------:R-:W-:Y:S02]  /*0200*/  R2UR UR22, R0 ;  /* 0x00000000001672ca */ /* 0x000fe400000e0000 */
[----:B----4-:R-:W-:-:S11]  /*0210*/  IADD3 R0, P1, PT, R1, UR25, RZ ;  /* 0x0000001901007c10 */ /* 0x010fd6000ff3e0ff */
[----:B------:R-:W-:-:S06]  /*0220*/  UISETP.GE.AND UP0, UPT, UR22, 0x1, UPT ;  /* 0x000000011600788c */ /* 0x000fcc000bf06270 */
[----:B------:R-:W-:-:S13]  /*0230*/  PLOP3.LUT P0, PT, PT, PT, UP0, 0x80, 0x8 ;  /* 0x000000000008781c */ /* 0x000fda0003f0f008 */
[----:B-1----:R-:W-:Y:S05]  /*0240*/  @!P0 EXIT ;  /* 0x000000000000894d */ /* 0x002fea0003800000 */
[----:B------:R-:W0:Y:S01]  /*0250*/  LDCU UR7, c[0x0][0x374] ;  /* 0x00006e80ff0777ac */ /* 0x000e220008000800 */
[----:B------:R-:W1:Y:S01]  /*0260*/  S2UR UR16, SR_CTAID.Y ;  /* 0x00000000001079c3 */ /* 0x000e620000002600 */
[----:B------:R-:W2:Y:S01]  /*0270*/  LDCU UR32, c[0x0][0x38c] ;  /* 0x00007180ff2077ac */ /* 0x000ea20008000800 */
[----:B------:R-:W-:Y:S01]  /*0280*/  UMOV UR4, URZ ;  /* 0x000000ff00047c82 */ /* 0x000fe20008000000 */
[----:B0-----:R-:W0:Y:S01]  /*0290*/  I2F.U32.RP R2, UR7 ;  /* 0x0000000700027d06 */ /* 0x001e220008209000 */
[----:B------:R-:W-:-:S07]  /*02a0*/  UISETP.NE.U32.AND UP2, UPT, UR7, URZ, UPT ;  /* 0x000000ff0700728c */ /* 0x000fce000bf45070 */
[----:B0-----:R-:W0:Y:S02]  /*02b0*/  MUFU.RCP R2, R2 ;  /* 0x0000000200027308 */ /* 0x001e240000001000 */
[----:B0-----:R-:W-:-:S06]  /*02c0*/  IADD3 R3, PT, PT, R2, 0xffffffe, RZ ;  /* 0x0ffffffe02037810 */ /* 0x001fcc0007ffe0ff */
        /* <DEDUP_REMOVED lines=16> */
[----:B------:R-:W-:-:S04]  /*03d0*/  IMAD.U32 R3, RZ, RZ, UR5 ;  /* 0x00000005ff037e24 */ /* 0x000fc8000f8e00ff */
[----:B------:R-:W-:-:S04]  /*03e0*/  IADD3 R2, PT, PT, RZ, -UR16, RZ ;  /* 0x80000010ff027c10 */ /* 0x000fc8000fffe0ff */
[----:B------:R-:W-:-:S04]  /*03f0*/  VIADDMNMX R2, R2, UR32, R3, PT ;  /* 0x0000002002027c46 */ /* 0x000fc8000b800103 */
[----:B------:R-:W-:-:S13]  /*0400*/  R2UR UR24, R2 ;  /* 0x00000000021872ca */ /* 0x000fda00000e0000 */
[----:B------:R-:W-:-:S06]  /*0410*/  UISETP.GE.AND UP0, UPT, UR24, 0x1, UPT ;  /* 0x000000011800788c */ /* 0x000fcc000bf06270 */
[----:B------:R-:W-:-:S13]  /*0420*/  PLOP3.LUT P0, PT, PT, PT, UP0, 0x80, 0x8 ;  /* 0x000000000008781c */ /* 0x000fda0003f0f008 */
        /* <DEDUP_REMOVED lines=15> */
[----:B--2---:R-:W-:-:S05]  /*0520*/  IMAD R4, R7, UR31, R46 ;  /* 0x0000001f07047c24 */ /* 0x004fca000f8e022e */
[----:B------:R-:W-:Y:S02]  /*0530*/  ISETP.GE.U32.AND P0, PT, R4, UR24, PT ;  /* 0x0000001804007c0c */ /* 0x000fe4000bf06070 */
[----:B-----5:R-:W-:Y:S01]  /*0540*/  R2UR UR6, R2 ;  /* 0x00000000020672ca */ /* 0x020fe200000e0000 */
[----:B------:R-:W-:-:S12]  /*0550*/  IMAD.X R2, RZ, RZ, UR30, P1 ;  /* 0x0000001eff027e24 */ /* 0x000fd800088e06ff */
[----:B------:R-:W-:Y:S02]  /*0560*/  USHF.R.S32.HI UR7, URZ, 0x1f, UR6 ;  /* 0x0000001fff077899 */ /* 0x000fe40008011406 */
[----:B---3--:R-:W-:Y:S02]  /*0570*/  UIMAD.WIDE UR28, UR6, UR26, URZ ;  /* 0x0000001a061c72a5 */ /* 0x008fe4000f8e02ff */
[----:B------:R-:W-:Y:S02]  /*0580*/  UIMAD.WIDE UR12, UR15, UR27, UR6 ;  /* 0x0000001b0f0c72a5 */ /* 0x000fe4000f8e0206 */
[----:B----4-:R-:W-:Y:S02]  /*0590*/  ULEA UR6, UP0, UR28, UR8, 0x2 ;  /* 0x000000081c067291 */ /* 0x010fe4000f8010ff */
[----:B------:R-:W-:Y:S02]  /*05a0*/  ULEA UR19, UP1, UR12, UR10, 0x2 ;  /* 0x0000000a0c137291 */ /* 0x000fe4000f8210ff */
[----:B------:R-:W-:Y:S01]  /*05b0*/  ULEA.HI.X UR7, UR28, UR9, UR29, 0x2, UP0 ;  /* 0x000000091c077291 */ /* 0x000fe200080f141d */
[----:B------:R-:W2:Y:S01]  /*05c0*/  LDCU UR9, c[0x0][0x388] ;  /* 0x00007100ff0977ac */ /* 0x000ea20008000800 */
[----:B------:R-:W-:Y:S01]  /*05d0*/  UMOV UR8, 0x400 ;  /* 0x0000040000087882 */ /* 0x000fe20000000000 */
[----:B------:R-:W-:-:S02]  /*05e0*/  ULEA.HI.X UR11, UR12, UR11, UR13, 0x2, UP1 ;  /* 0x0000000b0c0b7291 */ /* 0x000fc400088f140d */
[----:B0-----:R-:W-:Y:S02]  /*05f0*/  ULEA UR8, UR17, UR8, 0x18 ;  /* 0x0000000811087291 */ /* 0x001fe4000f8ec0ff */
[----:B------:R-:W-:Y:S02]  /*0600*/  UIMAD UR15, UR16, UR23, UR15 ;  /* 0x00000017100f72a4 */ /* 0x000fe4000f8e020f */
[----:B------:R-:W-:Y:S02]  /*0610*/  ULEA UR13, UR26, UR8, 0x6 ;  /* 0x000000081a0d7291 */ /* 0x000fe4000f8e30ff */
[----:B------:R-:W-:Y:S02]  /*0620*/  UIMAD UR12, UR15, UR26, URZ ;  /* 0x0000001a0f0c72a4 */ /* 0x000fe4000f8e02ff */
[----:B-1----:R-:W-:Y:S02]  /*0630*/  UIMAD UR10, UR31, UR18, URZ ;  /* 0x000000121f0a72a4 */ /* 0x002fe4000f8e02ff */
[----:B------:R-:W-:Y:S01]  /*0640*/  ULEA UR14, UR14, UR13, 0x6 ;  /* 0x0000000d0e0e7291 */ /* 0x000fe2000f8e30ff */
[----:B--2---:R-:W-:Y:S01]  /*0650*/  MOV R3, UR9 ;  /* 0x0000000900037c02 */ /* 0x004fe20008000f00 */
[----:B------:R-:W-:Y:S10]  /*0660*/  @P0 BRA `(.L_x_38) ;  /* 0x00000004007c0947 */ /* 0x000ff40003800000 */
        /* <DEDUP_REMOVED lines=12> */
[----:B0-----:R-:W-:Y:S02]  /*0730*/  HFMA2 R8, -RZ, RZ, 0, 0 ;  /* 0x00000000ff087431 */ /* 0x001fe400000001ff */
[----:B-1----:R-:W-:-:S04]  /*0740*/  IMAD R13, R13, R9, RZ ;  /* 0x000000090d0d7224 */ /* 0x002fc800078e02ff */
[----:B------:R-:W-:-:S06]  /*0750*/  IMAD.HI.U32 R9, R9, R13, R8 ;  /* 0x0000000d09097227 */ /* 0x000fcc00078e0008 */
[----:B------:R-:W-:-:S04]  /*0760*/  IMAD.HI.U32 R9, R9, R6, RZ ;  /* 0x0000000609097227 */ /* 0x000fc800078e00ff */
[----:B------:R-:W-:-:S04]  /*0770*/  IMAD.MOV R5, RZ, RZ, -R9 ;  /* 0x000000ffff057224 */ /* 0x000fc800078e0a09 */
[----:B------:R-:W-:-:S05]  /*0780*/  IMAD R6, R5, UR10, R6 ;  /* 0x0000000a05067c24 */ /* 0x000fca000f8e0206 */
[----:B------:R-:W-:-:S13]  /*0790*/  ISETP.GE.U32.AND P0, PT, R6, UR10, PT ;  /* 0x0000000a06007c0c */ /* 0x000fda000bf06070 */
[----:B------:R-:W-:Y:S01]  /*07a0*/  @P0 IADD3 R6, PT, PT, R6, -UR10, RZ ;  /* 0x8000000a06060c10 */ /* 0x000fe2000fffe0ff */
[----:B------:R-:W-:-:S03]  /*07b0*/  @P0 VIADD R9, R9, 0x1 ;  /* 0x0000000109090836 */ /* 0x000fc60000000000 */
[----:B------:R-:W-:-:S13]  /*07c0*/  ISETP.GE.U32.AND P1, PT, R6, UR10, PT ;  /* 0x0000000a06007c0c */ /* 0x000fda000bf26070 */
[----:B------:R-:W-:Y:S02]  /*07d0*/  @P1 IADD3 R9, PT, PT, R9, 0x1, RZ ;  /* 0x0000000109091810 */ /* 0x000fe40007ffe0ff */
[----:B------:R-:W-:-:S05]  /*07e0*/  @!P2 LOP3.LUT R9, RZ, UR10, RZ, 0x33, !PT ;  /* 0x0000000aff09ac12 */ /* 0x000fca000f8e33ff */
[----:B------:R-:W-:-:S05]  /*07f0*/  IMAD.IADD R9, R10, 0x1, R9 ;  /* 0x000000010a097824 */ /* 0x000fca00078e0209 */
[C---:B------:R-:W-:Y:S02]  /*0800*/  LOP3.LUT R5, R9.reuse, 0x3, RZ, 0xc0, !PT ;  /* 0x0000000309057812 */ /* 0x040fe400078ec0ff */
[----:B------:R-:W-:Y:S02]  /*0810*/  ISETP.GE.U32.AND P1, PT, R9, 0x3, PT ;  /* 0x000000030900780c */ /* 0x000fe40003f26070 */
[----:B------:R-:W-:Y:S02]  /*0820*/  ISETP.NE.AND P0, PT, R5, 0x3, PT ;  /* 0x000000030500780c */ /* 0x000fe40003f05270 */
[----:B------:R-:W-:-:S11]  /*0830*/  MOV R5, R4 ;  /* 0x0000000400057202 */ /* 0x000fd60000000f00 */
[----:B------:R-:W-:Y:S05]  /*0840*/  @!P0 BRA `(.L_x_40) ;  /* 0x0000000000488947 */ /* 0x000fea0003800000 */
[----:B------:R-:W-:Y:S01]  /*0850*/  VIADD R9, R9, 0x1 ;  /* 0x0000000109097836 */ /* 0x000fe20000000000 */
[----:B------:R-:W-:Y:S01]  /*0860*/  MOV R13, RZ ;  /* 0x000000ff000d7202 */ /* 0x000fe20000000f00 */
[----:B------:R-:W-:-:S03]  /*0870*/  IMAD.MOV.U32 R5, RZ, RZ, R4 ;  /* 0x000000ffff057224 */ /* 0x000fc600078e0004 */
[----:B------:R-:W-:-:S07]  /*0880*/  LOP3.LUT R6, R9, 0x3, RZ, 0xc0, !PT ;  /* 0x0000000309067812 */ /* 0x000fce00078ec0ff */
.L_x_41:
[----:B------:R-:W-:Y:S01]  /*0890*/  HFMA2 R10, -RZ, RZ, 0, 2.384185791015625e-07 ;  /* 0x00000004ff0a7431 */ /* 0x000fe200000001ff */
[----:B------:R-:W-:Y:S01]  /*08a0*/  IADD3 R8, PT, PT, R5, UR32, RZ ;  /* 0x0000002005087c10 */ /* 0x000fe2000fffe0ff */
[----:B------:R-:W-:-:S04]  /*08b0*/  IMAD.MOV.U32 R9, RZ, RZ, 0x4 ;  /* 0x00000004ff097424 */ /* 0x000fc800078e00ff */
[----:B------:R-:W-:-:S04]  /*08c0*/  IMAD.WIDE R8, R8, R9, UR4 ;  /* 0x0000000408087e25 */ /* 0x000fc8000f8e0209 */
[C---:B------:R-:W-:Y:S02]  /*08d0*/  IMAD.WIDE.U32 R10, R5.reuse, R10, UR4 ;  /* 0x00000004050a7e25 */ /* 0x040fe4000f8e000a */
[----:B------:R-:W2:Y:S04]  /*08e0*/  LDG.E.CONSTANT R8, desc[UR20][R8.64] ;  /* 0x0000001408087981 */ /* 0x000ea8000c1e9900 */
[----:B------:R-:W2:Y:S01]  /*08f0*/  LDG.E.CONSTANT R11, desc[UR20][R10.64] ;  /* 0x000000140a0b7981 */ /* 0x000ea2000c1e9900 */
[----:B0-----:R-:W-:Y:S01]  /*0900*/  LEA R15, R5, UR14, 0x2 ;  /* 0x0000000e050f7c11 */ /* 0x001fe2000f8e10ff */
[----:B------:R-:W-:Y:S01]  /*0910*/  VIADD R13, R13, 0x1 ;  /* 0x000000010d0d7836 */ /* 0x000fe20000000000 */
[----:B------:R-:W-:-:S04]  /*0920*/  IADD3 R5, PT, PT, R5, UR10, RZ ;  /* 0x0000000a05057c10 */ /* 0x000fc8000fffe0ff */
[----:B------:R-:W-:Y:S02]  /*0930*/  ISETP.NE.AND P0, PT, R13, R6, PT ;  /* 0x000000060d00720c */ /* 0x000fe40003f05270 */
[----:B--2---:R-:W-:-:S05]  /*0940*/  IADD3 R12, PT, PT, R8, 0x1, -R11 ;  /* 0x00000001080c7810 */ /* 0x004fca0007ffe80b */
[----:B------:R0:W-:Y:S06]  /*0950*/  STS [R15], R12 ;  /* 0x0000000c0f007388 */ /* 0x0001ec0000000800 */
[----:B------:R-:W-:Y:S05]  /*0960*/  @P0 BRA `(.L_x_41) ;  /* 0xfffffffc00c80947 */ /* 0x000fea000383ffff */
.L_x_40:
[----:B------:R-:W-:Y:S05]  /*0970*/  BSYNC.RECONVERGENT B1 ;  /* 0x0000000000017941 */ /* 0x000fea0003800200 */
.L_x_39:
[----:B------:R-:W-:Y:S05]  /*0980*/  @!P1 BRA `(.L_x_38) ;  /* 0x0000000000b49947 */ /* 0x000fea0003800000 */
[----:B------:R-:W-:-:S05]  /*0990*/  IMAD.U32 R13, RZ, RZ, UR10 ;  /* 0x0000000aff0d7e24 */ /* 0x000fca000f8e00ff */
[----:B------:R-:W-:-:S07]  /*09a0*/  SHF.L.U32 R13, R13, 0x2, RZ ;  /* 0x000000020d0d7819 */ /* 0x000fce00000006ff */
.L_x_42:
[C---:B-1----:R-:W-:Y:S01]  /*09b0*/  IADD3 R22, PT, PT, R5.reuse, UR32, RZ ;  /* 0x0000002005167c10 */ /* 0x042fe2000fffe0ff */
[----:B------:R-:W-:Y:S01]  /*09c0*/  IMAD.MOV.U32 R23, RZ, RZ, 0x4 ;  /* 0x00000004ff177424 */ /* 0x000fe200078e00ff */
[----:B------:R-:W-:Y:S01]  /*09d0*/  IADD3 R14, PT, PT, R5, UR10, RZ ;  /* 0x0000000a050e7c10 */ /* 0x000fe2000fffe0ff */
[----:B------:R-:W-:Y:S02]  /*09e0*/  IMAD.MOV.U32 R16, RZ, RZ, 0x4 ;  /* 0x00000004ff107424 */ /* 0x000fe400078e00ff */
[----:B------:R-:W-:Y:S01]  /*09f0*/  IMAD.WIDE R22, R22, R23, UR4 ;  /* 0x0000000416167e25 */ /* 0x000fe2000f8e0217 */
[----:B------:R-:W-:-:S03]  /*0a00*/  MOV R11, 0x4 ;  /* 0x00000004000b7802 */ /* 0x000fc60000000f00 */
[----:B------:R-:W-:Y:S02]  /*0a10*/  HFMA2 R19, -RZ, RZ, 0, 2.384185791015625e-07 ;  /* 0x00000004ff137431 */ /* 0x000fe400000001ff */
[----:B------:R-:W-:Y:S01]  /*0a20*/  IMAD.WIDE.U32 R16, R5, R16, UR4 ;  /* 0x0000000405107e25 */ /* 0x000fe2000f8e0010 */
[----:B------:R-:W-:Y:S01]  /*0a30*/  IADD3 R8, P0, PT, R22, R13, RZ ;  /* 0x0000000d16087210 */ /* 0x000fe20007f1e0ff */
[----:B0-----:R-:W2:Y:S02]  /*0a40*/  LDG.E.CONSTANT R12, desc[UR20][R22.64] ;  /* 0x00000014160c7981 */ /* 0x001ea4000c1e9900 */
[----:B------:R-:W-:Y:S01]  /*0a50*/  VIADD R6, R14, UR10 ;  /* 0x0000000a0e067c36 */ /* 0x000fe20008000000 */
[----:B------:R-:W-:Y:S01]  /*0a60*/  IADD3.X R9, PT, PT, RZ, R23, RZ, P0, !PT ;  /* 0x00000017ff097210 */ /* 0x000fe200007fe4ff */
[----:B------:R0:W2:Y:S01]  /*0a70*/  LDG.E.CONSTANT R25, desc[UR20][R16.64] ;  /* 0x0000001410197981 */ /* 0x0000a2000c1e9900 */
[----:B------:R-:W-:Y:S01]  /*0a80*/  IADD3 R10, P0, PT, R13, R8, RZ ;  /* 0x000000080d0a7210 */ /* 0x000fe20007f1e0ff */
[----:B------:R-:W-:-:S02]  /*0a90*/  IMAD.MOV.U32 R15, RZ, RZ, 0x4 ;  /* 0x00000004ff0f7424 */ /* 0x000fc400078e00ff */
[----:B------:R-:W-:Y:S01]  /*0aa0*/  VIADD R24, R6, UR10 ;  /* 0x0000000a06187c36 */ /* 0x000fe20008000000 */
[----:B------:R-:W3:Y:S01]  /*0ab0*/  LDG.E.CONSTANT R8, desc[UR20][R8.64] ;  /* 0x0000001408087981 */ /* 0x000ee2000c1e9900 */
[----:B------:R-:W-:-:S04]  /*0ac0*/  IMAD.WIDE.U32 R14, R14, R15, UR4 ;  /* 0x000000040e0e7e25 */ /* 0x000fc8000f8e000f */
[----:B0-----:R-:W-:Y:S02]  /*0ad0*/  IMAD.WIDE.U32 R16, R6, R11, UR4 ;  /* 0x0000000406107e25 */ /* 0x001fe4000f8e000b */
[----:B------:R0:W3:Y:S02]  /*0ae0*/  LDG.E.CONSTANT R15, desc[UR20][R14.64] ;  /* 0x000000140e0f7981 */ /* 0x0000e4000c1e9900 */
[----:B------:R-:W-:Y:S01]  /*0af0*/  IMAD.X R11, RZ, RZ, R9, P0 ;  /* 0x000000ffff0b7224 */ /* 0x000fe200000e0609 */
[----:B------:R-:W-:Y:S01]  /*0b00*/  IADD3 R20, P0, PT, R13, R10, RZ ;  /* 0x0000000a0d147210 */ /* 0x000fe20007f1e0ff */
[----:B------:R-:W-:Y:S01]  /*0b10*/  IMAD.WIDE.U32 R18, R24, R19, UR4 ;  /* 0x0000000418127e25 */ /* 0x000fe2000f8e0013 */
[----:B------:R-:W4:Y:S02]  /*0b20*/  LDG.E.CONSTANT R17, desc[UR20][R16.64] ;  /* 0x0000001410117981 */ /* 0x000f24000c1e9900 */
[----:B------:R-:W-:Y:S02]  /*0b30*/  IADD3.X R21, PT, PT, RZ, R11, RZ, P0, !PT ;  /* 0x0000000bff157210 */ /* 0x000fe400007fe4ff */
[----:B------:R-:W4:Y:S04]  /*0b40*/  LDG.E.CONSTANT R10, desc[UR20][R10.64] ;  /* 0x000000140a0a7981 */ /* 0x000f28000c1e9900 */
[----:B------:R-:W5:Y:S04]  /*0b50*/  LDG.E.CONSTANT R19, desc[UR20][R18.64] ;  /* 0x0000001412137981 */ /* 0x000f68000c1e9900 */
[----:B------:R-:W5:Y:S01]  /*0b60*/  LDG.E.CONSTANT R20, desc[UR20][R20.64] ;  /* 0x0000001414147981 */ /* 0x000f62000c1e9900 */
[----:B------:R-:W-:-:S05]  /*0b70*/  LEA R22, R5, UR14, 0x2 ;  /* 0x0000000e05167c11 */ /* 0x000fca000f8e10ff */
[----:B------:R-:W-:Y:S01]  /*0b80*/  IMAD.IADD R6, R22, 0x1, R13 ;  /* 0x0000000116067824 */ /* 0x000fe200078e020d */
[----:B------:R-:W-:-:S04]  /*0b90*/  IADD3 R5, PT, PT, R24, UR10, RZ ;  /* 0x0000000a18057c10 */ /* 0x000fc8000fffe0ff */
[----:B------:R-:W-:Y:S02]  /*0ba0*/  ISETP.GE.AND P0, PT, R5, UR24, PT ;  /* 0x0000001805007c0c */ /* 0x000fe4000bf06270 */
[----:B--2---:R-:W-:Y:S02]  /*0bb0*/  IADD3 R25, PT, PT, R12, 0x1, -R25 ;  /* 0x000000010c197810 */ /* 0x004fe40007ffe819 */
[----:B------:R-:W-:-:S03]  /*0bc0*/  IADD3 R12, PT, PT, R13, R6, RZ ;  /* 0x000000060d0c7210 */ /* 0x000fc60007ffe0ff */
[----:B------:R1:W-:Y:S02]  /*0bd0*/  STS [R22], R25 ;  /* 0x0000001916007388 */ /* 0x0003e40000000800 */
[----:B0-----:R-:W-:Y:S01]  /*0be0*/  IMAD.IADD R14, R13, 0x1, R12 ;  /* 0x000000010d0e7824 */ /* 0x001fe200078e020c */
[----:B---3--:R-:W-:-:S05]  /*0bf0*/  IADD3 R15, PT, PT, R8, 0x1, -R15 ;  /* 0x00000001080f7810 */ /* 0x008fca0007ffe80f */
[----:B------:R1:W-:Y:S01]  /*0c00*/  STS [R6], R15 ;  /* 0x0000000f06007388 */ /* 0x0003e20000000800 */
[----:B----4-:R-:W-:Y:S02]  /*0c10*/  IADD3 R17, PT, PT, R10, 0x1, -R17 ;  /* 0x000000010a117810 */ /* 0x010fe40007ffe811 */
[----:B-----5:R-:W-:-:S03]  /*0c20*/  IADD3 R19, PT, PT, R20, 0x1, -R19 ;  /* 0x0000000114137810 */ /* 0x020fc60007ffe813 */
[----:B------:R1:W-:Y:S04]  /*0c30*/  STS [R12], R17 ;  /* 0x000000110c007388 */ /* 0x0003e80000000800 */
[----:B------:R1:W-:Y:S01]  /*0c40*/  STS [R14], R19 ;  /* 0x000000130e007388 */ /* 0x0003e20000000800 */
[----:B------:R-:W-:Y:S05]  /*0c50*/  @!P0 BRA `(.L_x_42) ;  /* 0xfffffffc00548947 */ /* 0x000fea000383ffff */
.L_x_38:
[----:B------:R-:W-:Y:S05]  /*0c60*/  BSYNC.RECONVERGENT B0 ;  /* 0x0000000000007941 */ /* 0x000fea0003800200 */
.L_x_37:
[----:B------:R-:W-:Y:S01]  /*0c70*/  VIADD R5, R0, -UR25 ;  /* 0x8000001900057c36 */ /* 0x000fe20008000000 */
[----:B-1----:R-:W-:Y:S01]  /*0c80*/  MOV R6, 0x3f800000 ;  /* 0x3f80000000067802 */ /* 0x002fe20000000f00 */
[----:B------:R-:W-:Y:S01]  /*0c90*/  UIMAD UR16, UR22, UR26, URZ ;  /* 0x0000001a161072a4 */ /* 0x000fe2000f8e02ff */
[----:B------:R-:W-:Y:S01]  /*0ca0*/  BSSY.RECONVERGENT B0, `(.L_x_43) ;  /* 0x0000042000007945 */ /* 0x000fe20003800200 */
[----:B------:R-:W-:Y:S01]  /*0cb0*/  USHF.L.U32 UR17, UR26, 0x4, URZ ;  /* 0x000000041a117899 */ /* 0x000fe200080006ff */
[----:B------:R-:W-:Y:S01]  /*0cc0*/  IMAD.MOV.U32 R34, RZ, RZ, R0 ;  /* 0x000000ffff227224 */ /* 0x000fe200078e0000 */
[----:B------:R1:W-:Y:S01]  /*0cd0*/  STL [R5], R6 ;  /* 0x0000000605007387 */ /* 0x0003e20000100800 */
[----:B------:R-:W-:Y:S02]  /*0ce0*/  MOV R35, R2 ;  /* 0x0000000200237202 */ /* 0x000fe40000000f00 */
[----:B------:R-:W-:-:S13]  /*0cf0*/  ISETP.GE.AND P0, PT, R4, UR16, PT ;  /* 0x0000001004007c0c */ /* 0x000fda000bf06270 */
[----:B-1----:R-:W-:Y:S05]  /*0d00*/  @P0 BRA `(.L_x_44) ;  /* 0x0000000000c00947 */ /* 0x002fea0003800000 */
[----:B------:R-:W-:Y:S01]  /*0d10*/  IABS R5, UR26 ;  /* 0x0000001a00057c13 */ /* 0x000fe20008000000 */
[----:B------:R-:W1:Y:S01]  /*0d20*/  S2UR UR9, SR_SWINHI ;  /* 0x00000000000979c3 */ /* 0x000e620000002f00 */
[----:B------:R-:W2:Y:S02]  /*0d30*/  LDCU.64 UR28, c[0x0][0x3a8] ;  /* 0x00007500ff1c77ac */ /* 0x000ea40008000a00 */
[----:B------:R-:W3:Y:S01]  /*0d40*/  I2F.RP R0, R5 ;  /* 0x0000000500007306 */ /* 0x000ee20000209400 */
[----:B------:R-:W4:Y:S07]  /*0d50*/  LDCU UR18, c[0x0][0x380] ;  /* 0x00007000ff1277ac */ /* 0x000f2e0008000800 */
[----:B---3--:R-:W3:Y:S01]  /*0d60*/  MUFU.RCP R0, R0 ;  /* 0x0000000000007308 */ /* 0x008ee20000001000 */
[----:B------:R-:W-:Y:S01]  /*0d70*/  UMOV UR4, UR8 ;  /* 0x0000000800047c82 */ /* 0x000fe20008000000 */
[----:B-1----:R-:W-:Y:S01]  /*0d80*/  UMOV UR5, UR9 ;  /* 0x0000000900057c82 */ /* 0x002fe20008000000 */
[----:B---3--:R-:W-:-:S05]  /*0d90*/  VIADD R2, R0, 0xffffffe ;  /* 0x0ffffffe00027836 */ /* 0x008fca0000000000 */
[----:B------:R1:W3:Y:S02]  /*0da0*/  F2I.FTZ.U32.TRUNC.NTZ R3, R2 ;  /* 0x0000000200037305 */ /* 0x0002e4000021f000 */
[----:B-1----:R-:W-:Y:S01]  /*0db0*/  IMAD.MOV.U32 R2, RZ, RZ, RZ ;  /* 0x000000ffff027224 */ /* 0x002fe200078e00ff */
[----:B---3--:R-:W-:-:S05]  /*0dc0*/  IADD3 R6, PT, PT, RZ, -R3, RZ ;  /* 0x80000003ff067210 */ /* 0x008fca0007ffe0ff */
[----:B------:R-:W-:Y:S01]  /*0dd0*/  IMAD R9, R6, R5, RZ ;  /* 0x0000000506097224 */ /* 0x000fe200078e02ff */
[----:B------:R-:W-:-:S03]  /*0de0*/  IABS R6, R4 ;  /* 0x0000000400067213 */ /* 0x000fc60000000000 */
[----:B------:R-:W-:-:S04]  /*0df0*/  IMAD.HI.U32 R3, R3, R9, R2 ;  /* 0x0000000903037227 */ /* 0x000fc800078e0002 */
[----:B------:R-:W-:Y:S01]  /*0e00*/  IMAD.U32 R2, RZ, RZ, UR4 ;  /* 0x00000004ff027e24 */ /* 0x000fe2000f8e00ff */
[----:B------:R-:W-:Y:S01]  /*0e10*/  UIMAD UR4, UR23, UR26, URZ ;  /* 0x0000001a170472a4 */ /* 0x000fe2000f8e02ff */
[----:B------:R-:W-:-:S05]  /*0e20*/  IMAD.HI.U32 R3, R3, R6, RZ ;  /* 0x0000000603037227 */ /* 0x000fca00078e00ff */
[----:B------:R-:W-:-:S05]  /*0e30*/  IADD3 R0, PT, PT, -R3, RZ, RZ ;  /* 0x000000ff03007210 */ /* 0x000fca0007ffe1ff */
[----:B------:R-:W-:-:S05]  /*0e40*/  IMAD R0, R5, R0, R6 ;  /* 0x0000000005007224 */ /* 0x000fca00078e0206 */
[----:B------:R-:W-:-:S13]  /*0e50*/  ISETP.GT.U32.AND P1, PT, R5, R0, PT ;  /* 0x000000000500720c */ /* 0x000fda0003f24070 */
[----:B------:R-:W-:Y:S01]  /*0e60*/  @!P1 IMAD.IADD R0, R0, 0x1, -R5 ;  /* 0x0000000100009824 */ /* 0x000fe200078e0a05 */
[----:B------:R-:W-:Y:S02]  /*0e70*/  @!P1 IADD3 R3, PT, PT, R3, 0x1, RZ ;  /* 0x0000000103039810 */ /* 0x000fe40007ffe0ff */
[----:B------:R-:W-:Y:S02]  /*0e80*/  ISETP.NE.AND P1, PT, RZ, UR26, PT ;  /* 0x0000001aff007c0c */ /* 0x000fe4000bf25270 */
[----:B------:R-:W-:Y:S02]  /*0e90*/  ISETP.GE.U32.AND P0, PT, R0, R5, PT ;  /* 0x000000050000720c */ /* 0x000fe40003f06070 */
[----:B------:R-:W-:-:S04]  /*0ea0*/  LOP3.LUT R0, R4, UR26, RZ, 0x3c, !PT ;  /* 0x0000001a04007c12 */ /* 0x000fc8000f8e3cff */
[----:B------:R-:W-:-:S07]  /*0eb0*/  ISETP.GE.AND P2, PT, R0, RZ, PT ;  /* 0x000000ff0000720c */ /* 0x000fce0003f46270 */
[----:B------:R-:W-:-:S05]  /*0ec0*/  @P0 VIADD R3, R3, 0x1 ;  /* 0x0000000103030836 */ /* 0x000fca0000000000 */
[----:B------:R-:W-:Y:S02]  /*0ed0*/  MOV R0, R3 ;  /* 0x0000000300007202 */ /* 0x000fe40000000f00 */
[----:B------:R-:W-:Y:S01]  /*0ee0*/  MOV R3, UR5 ;  /* 0x0000000500037c02 */ /* 0x000fe20008000f00 */
[----:B------:R-:W-:Y:S02]  /*0ef0*/  USHF.R.S32.HI UR5, URZ, 0x1f, UR12 ;  /* 0x0000001fff057899 */ /* 0x000fe4000801140c */
[----:B------:R-:W-:Y:S01]  /*0f00*/  @!P2 IMAD.MOV R0, RZ, RZ, -R0 ;  /* 0x000000ffff00a224 */ /* 0x000fe200078e0a00 */
[----:B------:R-:W-:-:S05]  /*0f10*/  @!P1 LOP3.LUT R0, RZ, UR26, RZ, 0x33, !PT ;  /* 0x0000001aff009c12 */ /* 0x000fca000f8e33ff */
[C---:B------:R-:W-:Y:S01]  /*0f20*/  IMAD R5, R0.reuse, UR26, RZ ;  /* 0x0000001a00057c24 */ /* 0x040fe2000f8e02ff */
[----:B------:R-:W-:-:S04]  /*0f30*/  LEA R0, R0, UR13, 0x6 ;  /* 0x0000000d00007c11 */ /* 0x000fc8000f8e30ff */
[----:B------:R-:W-:Y:S02]  /*0f40*/  IADD3 R6, PT, PT, R4, -R5, RZ ;  /* 0x8000000504067210 */ /* 0x000fe40007ffe0ff */
[----:B------:R-:W-:Y:S02]  /*0f50*/  SHF.R.S32.HI R8, RZ, 0x1f, R5 ;  /* 0x0000001fff087819 */ /* 0x000fe40000011405 */
[----:B------:R-:W-:Y:S01]  /*0f60*/  IADD3 R5, P0, P1, R5, UR12, R6 ;  /* 0x0000000c05057c10 */ /* 0x000fe2000f91e006 */
[----:B------:R-:W-:-:S03]  /*0f70*/  IMAD.WIDE.U32 R2, R6, 0x4, R2 ;  /* 0x0000000406027825 */ /* 0x000fc600078e0002 */
[----:B------:R-:W-:Y:S01]  /*0f80*/  IADD3.X R8, PT, PT, R8, UR5, RZ, P0, P1 ;  /* 0x0000000508087c10 */ /* 0x000fe200087e24ff */
[----:B------:R-:W-:Y:S01]  /*0f90*/  IMAD.MOV.U32 R34, RZ, RZ, R2 ;  /* 0x000000ffff227224 */ /* 0x000fe200078e0002 */
[C---:B--2---:R-:W-:Y:S02]  /*0fa0*/  LEA R32, P0, R5.reuse, UR28, 0x2 ;  /* 0x0000001c05207c11 */ /* 0x044fe4000f8010ff */
[----:B------:R-:W-:Y:S01]  /*0fb0*/  MOV R35, R3 ;  /* 0x0000000300237202 */ /* 0x000fe20000000f00 */
[----:B------:R-:W-:Y:S01]  /*0fc0*/  IMAD.U32 R3, RZ, RZ, UR4 ;  /* 0x00000004ff037e24 */ /* 0x000fe2000f8e00ff */
[----:B------:R-:W-:Y:S02]  /*0fd0*/  LEA.HI.X R33, R5, UR29, R8, 0x2, P0 ;  /* 0x0000001d05217c11 */ /* 0x000fe400080f1408 */
[----:B------:R-:W-:Y:S02]  /*0fe0*/  PLOP3.LUT P0, PT, PT, PT, PT, 0x8, 0x80 ;  /* 0x000000000080781c */ /* 0x000fe40003f0e170 */
[----:B----4-:R-:W-:Y:S01]  /*0ff0*/  MOV R2, UR18 ;  /* 0x0000001200027c02 */ /* 0x010fe20008000f00 */
[----:B------:R-:W-:Y:S10]  /*1000*/  BRA `(.L_x_45) ;  /* 0x00000000002c7947 */ /* 0x000ff40003800000 */
.L_x_44:
[----:B------:R-:W-:-:S05]  /*1010*/  VIADD R2, R4, -UR16 ;  /* 0x8000001004027c36 */ /* 0x000fca0008000000 */
[----:B------:R-:W-:-:S13]  /*1020*/  ISETP.GE.AND P0, PT, R2, UR22, PT ;  /* 0x0000001602007c0c */ /* 0x000fda000bf06270 */
[----:B------:R-:W1:Y:S01]  /*1030*/  @!P0 LDC.64 R8, c[0x0][0x3b0] ;  /* 0x0000ec00ff088b82 */ /* 0x000e620000000a00 */
[----:B------:R-:W-:Y:S01]  /*1040*/  VOTEU.ALL UP0, P0 ;  /* 0x0000000000ff7886 */ /* 0x000fe20000000000 */
[C---:B------:R-:W-:Y:S02]  /*1050*/  @!P0 IADD3 R5, P1, PT, R2.reuse, UR15, RZ ;  /* 0x0000000f02058c10 */ /* 0x040fe4000ff3e0ff */
[----:B------:R-:W-:Y:S02]  /*1060*/  @!P0 LEA R0, R2, UR13, 0x6 ;  /* 0x0000000d02008c11 */ /* 0x000fe4000f8e30ff */
[----:B------:R-:W-:-:S06]  /*1070*/  @!UP0 USHF.R.S32.HI UR4, URZ, 0x1f, UR15 ;  /* 0x0000001fff048899 */ /* 0x000fcc000801140f */
[----:B------:R-:W-:Y:S01]  /*1080*/  @!P0 LEA.HI.X.SX32 R6, R2, UR4, 0x1, P1 ;  /* 0x0000000402068c11 */ /* 0x000fe200088f0eff */
[----:B------:R-:W-:Y:S01]  /*1090*/  HFMA2 R2, -RZ, RZ, 0, 0 ;  /* 0x00000000ff027431 */ /* 0x000fe200000001ff */
[----:B-1----:R-:W-:-:S04]  /*10a0*/  @!P0 LEA R32, P2, R5, R8, 0x2 ;  /* 0x0000000805208211 */ /* 0x002fc800078410ff */
[----:B------:R-:W-:-:S09]  /*10b0*/  @!P0 LEA.HI.X R33, R5, R9, R6, 0x2, P2 ;  /* 0x0000000905218211 */ /* 0x000fd200010f1406 */
.L_x_45:
[----:B------:R-:W-:Y:S05]  /*10c0*/  BSYNC.RECONVERGENT B0 ;  /* 0x0000000000007941 */ /* 0x000fea0003800200 */
.L_x_43:
[----:B------:R-:W-:Y:S01]  /*10d0*/  IABS R5, UR10 ;  /* 0x0000000a00057c13 */ /* 0x000fe20008000000 */
[----:B------:R-:W-:Y:S01]  /*10e0*/  UIADD3 UR4, UPT, UPT, UR17, 0x1f, URZ ;  /* 0x0000001f11047890 */ /* 0x000fe2000fffe0ff */
[----:B------:R-:W-:Y:S01]  /*10f0*/  IMAD.WIDE R30, R2, 0x4, R34 ;  /* 0x00000004021e7825 */ /* 0x000fe200078e0222 */
[----:B------:R-:W-:Y:S01]  /*1100*/  USHF.L.U32 UR15, UR22, 0x4, URZ ;  /* 0x00000004160f7899 */ /* 0x000fe200080006ff */
[----:B------:R-:W1:Y:S01]  /*1110*/  I2F.RP R10, R5 ;  /* 0x00000005000a7306 */ /* 0x000e620000209400 */
[----:B------:R-:W-:Y:S01]  /*1120*/  USHF.R.S32.HI UR5, URZ, 0x1f, UR4 ;  /* 0x0000001fff057899 */ /* 0x000fe20008011404 */
[----:B------:R-:W-:-:S03]  /*1130*/  IMAD.MOV.U32 R47, RZ, RZ, RZ ;  /* 0x000000ffff2f7224 */ /* 0x000fc600078e00ff */
[----:B------:R-:W-:Y:S01]  /*1140*/  ULEA.HI UR5, UR5, UR4, URZ, 0x5 ;  /* 0x0000000405057291 */ /* 0x000fe2000f8f28ff */
[----:B------:R-:W-:Y:S02]  /*1150*/  IMAD.WIDE.U32 R46, R7, UR31, R46 ;  /* 0x0000001f072e7c25 */ /* 0x000fe4000f8e002e */
[----:B------:R-:W-:Y:S01]  /*1160*/  UMOV UR4, URZ ;  /* 0x000000ff00047c82 */ /* 0x000fe20008000000 */
[----:B------:R-:W-:Y:S01]  /*1170*/  ULOP3.LUT UR5, UR5, 0xffffffe0, URZ, 0xc0, !UPT ;  /* 0xffffffe005057892 */ /* 0x000fe2000f8ec0ff */
[----:B-1----:R-:W1:Y:S05]  /*1180*/  MUFU.RCP R10, R10 ;  /* 0x0000000a000a7308 */ /* 0x002e6a0000001000 */
[----:B------:R-:W-:-:S05]  /*1190*/  VIADD R6, R4, UR5 ;  /* 0x0000000504067c36 */ /* 0x000fca0008000000 */
[----:B------:R-:W-:Y:S01]  /*11a0*/  ISETP.GE.AND P3, PT, R6, RZ, PT ;  /* 0x000000ff0600720c */ /* 0x000fe20003f66270 */
[----:B-1----:R-:W-:Y:S01]  /*11b0*/  VIADD R8, R10, 0xffffffe ;  /* 0x0ffffffe0a087836 */ /* 0x002fe20000000000 */
[----:B------:R-:W-:-:S03]  /*11c0*/  IABS R10, R6 ;  /* 0x00000006000a7213 */ /* 0x000fc60000000000 */
[----:B------:R1:W0:Y:S02]  /*11d0*/  F2I.FTZ.U32.TRUNC.NTZ R9, R8 ;  /* 0x0000000800097305 */ /* 0x000224000021f000 */
[----:B-1----:R-:W-:Y:S02]  /*11e0*/  MOV R8, RZ ;  /* 0x000000ff00087202 */ /* 0x002fe40000000f00 */
[----:B0-----:R-:W-:-:S05]  /*11f0*/  IADD3 R12, PT, PT, RZ, -R9, RZ ;  /* 0x80000009ff0c7210 */ /* 0x001fca0007ffe0ff */
[----:B------:R-:W-:Y:S01]  /*1200*/  IMAD R11, R12, R5, RZ ;  /* 0x000000050c0b7224 */ /* 0x000fe200078e02ff */
[----:B------:R-:W-:-:S03]  /*1210*/  IABS R12, UR10 ;  /* 0x0000000a000c7c13 */ /* 0x000fc60008000000 */
[----:B------:R-:W-:Y:S01]  /*1220*/  IMAD.HI.U32 R8, R9, R11, R8 ;  /* 0x0000000b09087227 */ /* 0x000fe200078e0008 */
[----:B------:R-:W-:-:S03]  /*1230*/  MOV R11, R10 ;  /* 0x0000000a000b7202 */ /* 0x000fc60000000f00 */
[----:B------:R-:W-:Y:S02]  /*1240*/  IMAD.MOV R12, RZ, RZ, -R12 ;  /* 0x000000ffff0c7224 */ /* 0x000fe400078e0a0c */
[----:B------:R-:W-:-:S04]  /*1250*/  IMAD.HI.U32 R10, R8, R11, RZ ;  /* 0x0000000b080a7227 */ /* 0x000fc800078e00ff */
[----:B------:R-:W-:-:S04]  /*1260*/  IMAD.WIDE R8, R2, 0x4, R30 ;  /* 0x0000000402087825 */ /* 0x000fc800078e021e */
        /* <DEDUP_REMOVED lines=8> */
[----:B------:R-:W-:Y:S01]  /*12f0*/  ISETP.GT.U32.AND P2, PT, R5, R10, PT ;  /* 0x0000000a0500720c */ /* 0x000fe20003f44070 */
[----:B------:R-:W-:-:S04]  /*1300*/  IMAD.WIDE R22, R2, 0x4, R24 ;  /* 0x0000000402167825 */ /* 0x000fc800078e0218 */
[----:B------:R-:W-:-:S08]  /*1310*/  IMAD.WIDE R8, R2, 0x4, R22 ;  /* 0x0000000402087825 */ /* 0x000fd000078e0216 */
[----:B------:R-:W-:-:S05]  /*1320*/  @!P2 IADD3 R10, PT, PT, R10, -R5, RZ ;  /* 0x800000050a0aa210 */ /* 0x000fca0007ffe0ff */
[----:B------:R-:W-:Y:S02]  /*1330*/  IMAD.MOV.U32 R5, RZ, RZ, R10 ;  /* 0x000000ffff057224 */ /* 0x000fe400078e000a */
[----:B------:R-:W-:-:S03]  /*1340*/  IMAD.WIDE R10, R2, 0x4, R8 ;  /* 0x00000004020a7825 */ /* 0x000fc600078e0208 */
[----:B------:R-:W-:Y:S02]  /*1350*/  @!P3 IADD3 R5, PT, PT, -R5, RZ, RZ ;  /* 0x000000ff0505b210 */ /* 0x000fe40007ffe1ff */
[----:B------:R-:W-:Y:S01]  /*1360*/  @!P1 LOP3.LUT R5, RZ, UR10, RZ, 0x33, !PT ;  /* 0x0000000aff059c12 */ /* 0x000fe2000f8e33ff */
[----:B------:R-:W-:-:S07]  /*1370*/  IMAD.WIDE R20, R2, 0x4, R10 ;  /* 0x0000000402147825 */ /* 0x000fce00078e020a */
.L_x_67:
[----:B------:R-:W-:Y:S01]  /*1380*/  BAR.SYNC.DEFER_BLOCKING 0x0 ;  /* 0x0000000000007b1d */ /* 0x000fe20000010000 */
[----:B------:R-:W-:-:S09]  /*1390*/  ULEA UR5, UR4, UR14, 0x2 ;  /* 0x0000000e04057291 */ /* 0x000fd2000f8e10ff */
[----:B0--3--:R-:W0:Y:S02]  /*13a0*/  LDS R6, [UR5] ;  /* 0x00000005ff067984 */ /* 0x009e240008000800 */
[C---:B0-----:R-:W-:Y:S02]  /*13b0*/  ISETP.GE.AND P1, PT, R6.reuse, 0x10, PT ;  /* 0x000000100600780c */ /* 0x041fe40003f26270 */
[----:B------:R-:W-:Y:S01]  /*13c0*/  R2UR UR5, R6 ;  /* 0x00000000060572ca */ /* 0x000fe200000e0000 */
[----:B------:R-:W-:-:S10]  /*13d0*/  HFMA2 R6, -RZ, RZ, 0, 0 ;  /* 0x00000000ff067431 */ /* 0x000fd400000001ff */
[----:B-12---:R-:W-:Y:S05]  /*13e0*/  @!P1 BRA `(.L_x_46) ;  /* 0x0000000400909947 */ /* 0x006fea0003800000 */
[----:B------:R-:W-:-:S07]  /*13f0*/  IMAD.MOV.U32 R6, RZ, RZ, RZ ;  /* 0x000000ffff067224 */ /* 0x000fce00078e00ff */
.L_x_55:
        /* <DEDUP_REMOVED lines=14> */
.L_x_49:
[----:B------:R-:W-:Y:S01]  /*14e0*/  IMAD.MOV.U32 R14, RZ, RZ, R12 ;  /* 0x000000ffff0e7224 */ /* 0x000fe200078e000c */
[----:B------:R-:W-:-:S05]  /*14f0*/  MOV R15, R13 ;  /* 0x0000000d000f7202 */ /* 0x000fca0000000f00 */
[----:B------:R-:W2:Y:S01]  /*1500*/  LDG.E.CONSTANT R18, desc[UR20][R14.64] ;  /* 0x000000140e127981 */ /* 0x000ea2000c1e9900 */
[----:B------:R-:W-:Y:S01]  /*1510*/  IADD3 R16, PT, PT, R16, UR10, RZ ;  /* 0x0000000a10107c10 */ /* 0x000fe2000fffe0ff */
[----:B------:R-:W-:Y:S02]  /*1520*/  IMAD.U32 R36, RZ, RZ, UR10 ;  /* 0x0000000aff247e24 */ /* 0x000fe4000f8e00ff */
[----:B------:R-:W-:Y:S01]  /*1530*/  IMAD.U32 R13, RZ, RZ, UR10 ;  /* 0x0000000aff0d7e24 */ /* 0x000fe2000f8e00ff */
[----:B------:R-:W-:-:S03]  /*1540*/  ISETP.GE.AND P1, PT, R16, UR17, PT ;  /* 0x0000001110007c0c */ /* 0x000fc6000bf26270 */
[----:B------:R-:W-:Y:S01]  /*1550*/  IMAD.WIDE.U32 R12, R13, 0x4, R14 ;  /* 0x000000040d0c7825 */ /* 0x000fe200078e000e */
[----:B--2---:R1:W-:Y:S02]  /*1560*/  STS [R7], R18 ;  /* 0x0000001207007388 */ /* 0x0043e40000000800 */
[----:B-1----:R-:W-:-:S07]  /*1570*/  LEA R7, R36, R7, 0x2 ;  /* 0x0000000724077211 */ /* 0x002fce00078e10ff */
[----:B------:R-:W-:Y:S05]  /*1580*/  @!P1 BRA `(.L_x_49) ;  /* 0xfffffffc00d49947 */ /* 0x000fea000383ffff */
.L_x_48:
[----:B0-----:R-:W-:Y:S05]  /*1590*/  BSYNC.RECONVERGENT B0 ;  /* 0x0000000000007941 */ /* 0x001fea0003800200 */
.L_x_47:
[----:B------:R-:W-:Y:S04]  /*15a0*/  BSSY.RECONVERGENT B0, `(.L_x_50) ;  /* 0x0000012000007945 */ /* 0x000fe80003800200 */
[----:B------:R-:W-:Y:S05]  /*15b0*/  @P2 BRA `(.L_x_51) ;  /* 0x0000000000402947 */ /* 0x000fea0003800000 */
[----:B------:R-:W-:-:S07]  /*15c0*/  IMAD.MOV.U32 R7, RZ, RZ, R5 ;  /* 0x000000ffff077224 */ /* 0x000fce00078e0005 */
.L_x_52:
[----:B0-----:R-:W-:Y:S02]  /*15d0*/  SHF.R.S32.HI R12, RZ, 0x1f, R7 ;  /* 0x0000001fff0c7819 */ /* 0x001fe40000011407 */
[----:B------:R-:W-:Y:S02]  /*15e0*/  MOV R13, UR11 ;  /* 0x0000000b000d7c02 */ /* 0x000fe40008000f00 */
[----:B------:R-:W-:-:S04]  /*15f0*/  LEA.HI R12, R12, R7, RZ, 0x4 ;  /* 0x000000070c0c7211 */ /* 0x000fc800078f20ff */
[----:B------:R-:W-:Y:S02]  /*1600*/  LOP3.LUT R14, R12, 0xfffffff0, RZ, 0xc0, !PT ;  /* 0xfffffff00c0e7812 */ /* 0x000fe400078ec0ff */
[----:B------:R-:W-:Y:S01]  /*1610*/  SHF.R.S32.HI R15, RZ, 0x4, R12 ;  /* 0x00000004ff0f7819 */ /* 0x000fe2000001140c */
[----:B------:R-:W-:Y:S01]  /*1620*/  IMAD.U32 R12, RZ, RZ, UR19 ;  /* 0x00000013ff0c7e24 */ /* 0x000fe2000f8e00ff */
[----:B------:R-:W-:-:S05]  /*1630*/  IADD3 R14, PT, PT, -R14, R7, RZ ;  /* 0x000000070e0e7210 */ /* 0x000fca0007ffe1ff */
[----:B------:R-:W-:-:S04]  /*1640*/  IMAD R15, R15, UR12, R14 ;  /* 0x0000000c0f0f7c24 */ /* 0x000fc8000f8e020e */
[----:B------:R-:W-:-:S06]  /*1650*/  IMAD.WIDE R12, R15, 0x4, R12 ;  /* 0x000000040f0c7825 */ /* 0x000fcc00078e020c */
[----:B------:R-:W2:Y:S01]  /*1660*/  LDG.E.CONSTANT R12, desc[UR20][R12.64] ;  /* 0x000000140c0c7981 */ /* 0x000ea2000c1e9900 */
[C---:B------:R-:W-:Y:S02]  /*1670*/  LEA R15, R7.reuse, UR13, 0x2 ;  /* 0x0000000d070f7c11 */ /* 0x040fe4000f8e10ff */
[----:B------:R-:W-:-:S04]  /*1680*/  IADD3 R7, PT, PT, R7, UR10, RZ ;  /* 0x0000000a07077c10 */ /* 0x000fc8000fffe0ff */
[----:B------:R-:W-:Y:S01]  /*1690*/  ISETP.GE.AND P1, PT, R7, UR15, PT ;  /* 0x0000000f07007c0c */ /* 0x000fe2000bf26270 */
[----:B--2---:R0:W-:-:S12]  /*16a0*/  STS [R15], R12 ;  /* 0x0000000c0f007388 */ /* 0x0041d80000000800 */
[----:B------:R-:W-:Y:S05]  /*16b0*/  @!P1 BRA `(.L_x_52) ;  /* 0xfffffffc00c49947 */ /* 0x000fea000383ffff */
.L_x_51:
[----:B------:R-:W-:Y:S05]  /*16c0*/  BSYNC.RECONVERGENT B0 ;  /* 0x0000000000007941 */ /* 0x000fea0003800200 */
.L_x_50:
[----:B------:R-:W-:Y:S01]  /*16d0*/  BAR.SYNC.DEFER_BLOCKING 0x0 ;  /* 0x0000000000007b1d */ /* 0x000fe20000010000 */
[----:B------:R-:W-:-:S05]  /*16e0*/  UIADD3 UR5, UPT, UPT, UR5, -0x10, URZ ;  /* 0xfffffff005057890 */ /* 0x000fca000fffe0ff */
[----:B------:R-:W-:Y:S04]  /*16f0*/  BSSY.RECONVERGENT B0, `(.L_x_53) ;  /* 0x000002e000007945 */ /* 0x000fe80003800200 */
[----:B------:R-:W-:Y:S05]  /*1700*/  @P0 BRA `(.L_x_54) ;  /* 0x0000000000b00947 */ /* 0x000fea0003800000 */
[----:B------:R-:W2:Y:S04]  /*1710*/  LD.E R7, desc[UR20][R34.64] ;  /* 0x0000001422077980 */ /* 0x000ea8000c101900 */
[----:B------:R-:W3:Y:S01]  /*1720*/  LD.E R17, desc[UR20][R30.64] ;  /* 0x000000141e117980 */ /* 0x000ee2000c101900 */
[----:B------:R-:W-:-:S03]  /*1730*/  IMAD.WIDE R40, R2, 0x4, R30 ;  /* 0x0000000402287825 */ /* 0x000fc600078e021e */
[----:B------:R-:W4:Y:S01]  /*1740*/  LD.E R39, desc[UR20][R28.64] ;  /* 0x000000141c277980 */ /* 0x000f22000c101900 */
[----:B------:R-:W-:-:S03]  /*1750*/  IMAD.WIDE R48, R2, 0x4, R40 ;  /* 0x0000000402307825 */ /* 0x000fc600078e0228 */
[----:B------:R-:W5:Y:S04]  /*1760*/  LD.E R37, desc[UR20][R40.64] ;  /* 0x0000001428257980 */ /* 0x000f68000c101900 */
[----:B------:R-:W4:Y:S04]  /*1770*/  LD.E R36, desc[UR20][R48.64] ;  /* 0x0000001430247980 */ /* 0x000f28000c101900 */
[----:B------:R-:W4:Y:S04]  /*1780*/  LD.E R38, desc[UR20][R26.64] ;  /* 0x000000141a267980 */ /* 0x000f28000c101900 */
[----:B0-----:R-:W2:Y:S04]  /*1790*/  LDS.128 R12, [R0] ;  /* 0x00000000000c7984 */ /* 0x001ea80000000c00 */
[----:B------:R-:W4:Y:S04]  /*17a0*/  LD.E R43, desc[UR20][R24.64] ;  /* 0x00000014182b7980 */ /* 0x000f28000c101900 */
[----:B------:R-:W4:Y:S04]  /*17b0*/  LD.E R44, desc[UR20][R22.64] ;  /* 0x00000014162c7980 */ /* 0x000f28000c101900 */
[----:B------:R-:W4:Y:S04]  /*17c0*/  LD.E R41, desc[UR20][R8.64] ;  /* 0x0000001408297980 */ /* 0x000f28000c101900 */
[----:B------:R-:W4:Y:S01]  /*17d0*/  LD.E R42, desc[UR20][R10.64] ;  /* 0x000000140a2a7980 */ /* 0x000f22000c101900 */
[----:B--2---:R-:W-:-:S03]  /*17e0*/  FFMA R12, R7, R12, RZ ;  /* 0x0000000c070c7223 */ /* 0x004fc600000000ff */
[----:B------:R-:W2:Y:S01]  /*17f0*/  LD.E R7, desc[UR20][R20.64] ;  /* 0x0000001414077980 */ /* 0x000ea2000c101900 */
[----:B---3--:R-:W-:-:S03]  /*1800*/  FFMA R12, R17, R13, R12 ;  /* 0x0000000d110c7223 */ /* 0x008fc6000000000c */
[----:B------:R-:W0:Y:S01]  /*1810*/  LDS.128 R16, [R0+0x10] ;  /* 0x0000100000107984 */ /* 0x000e220000000c00 */
[----:B-----5:R-:W-:-:S04]  /*1820*/  FFMA R37, R37, R14, R12 ;  /* 0x0000000e25257223 */ /* 0x020fc8000000000c */
[----:B----4-:R-:W-:-:S04]  /*1830*/  FFMA R36, R36, R15, R37 ;  /* 0x0000000f24247223 */ /* 0x010fc80000000025 */
[----:B0-----:R-:W-:Y:S01]  /*1840*/  FFMA R39, R39, R16, R36 ;  /* 0x0000001027277223 */ /* 0x001fe20000000024 */
[----:B------:R-:W-:-:S04]  /*1850*/  IMAD.WIDE R36, R2, 0x4, R20 ;  /* 0x0000000402247825 */ /* 0x000fc800078e0214 */
[----:B------:R-:W-:Y:S01]  /*1860*/  FFMA R12, R38, R17, R39 ;  /* 0x00000011260c7223 */ /* 0x000fe20000000027 */
[C---:B------:R-:W-:Y:S02]  /*1870*/  IMAD.WIDE R16, R2.reuse, 0x4, R36 ;  /* 0x0000000402107825 */ /* 0x040fe400078e0224 */
[----:B------:R-:W3:Y:S02]  /*1880*/  LD.E R36, desc[UR20][R36.64] ;  /* 0x0000001424247980 */ /* 0x000ee4000c101900 */
[----:B------:R-:W-:-:S05]  /*1890*/  IMAD.WIDE R52, R2, 0x4, R16 ;  /* 0x0000000402347825 */ /* 0x000fca00078e0210 */
[----:B------:R-:W4:Y:S01]  /*18a0*/  LD.E R38, desc[UR20][R52.64] ;  /* 0x0000001434267980 */ /* 0x000f22000c101900 */
[----:B------:R-:W-:-:S03]  /*18b0*/  IMAD.WIDE R48, R2, 0x4, R52 ;  /* 0x0000000402307825 */ /* 0x000fc600078e0234 */
[----:B------:R0:W5:Y:S01]  /*18c0*/  LD.E R37, desc[UR20][R16.64] ;  /* 0x0000001410257980 */ /* 0x000162000c101900 */
[----:B------:R-:W-:-:S03]  /*18d0*/  IMAD.WIDE R50, R2, 0x4, R48 ;  /* 0x0000000402327825 */ /* 0x000fc600078e0230 */
[----:B------:R-:W4:Y:S04]  /*18e0*/  LD.E R39, desc[UR20][R48.64] ;  /* 0x0000001430277980 */ /* 0x000f28000c101900 */
[----:B------:R-:W4:Y:S01]  /*18f0*/  LD.E R40, desc[UR20][R50.64] ;  /* 0x0000001432287980 */ /* 0x000f22000c101900 */
[----:B------:R-:W-:-:S03]  /*1900*/  FFMA R43, R43, R18, R12 ;  /* 0x000000122b2b7223 */ /* 0x000fc6000000000c */
[----:B------:R-:W1:Y:S01]  /*1910*/  LDS.128 R12, [R0+0x20] ;  /* 0x00002000000c7984 */ /* 0x000e620000000c00 */
[----:B------:R-:W-:-:S03]  /*1920*/  FFMA R44, R44, R19, R43 ;  /* 0x000000132c2c7223 */ /* 0x000fc6000000002b */
[----:B0-----:R-:W5:Y:S01]  /*1930*/  LDS.128 R16, [R0+0x30] ;  /* 0x0000300000107984 */ /* 0x001f620000000c00 */
[----:B-1----:R-:W-:-:S04]  /*1940*/  FFMA R41, R41, R12, R44 ;  /* 0x0000000c29297223 */ /* 0x002fc8000000002c */
[----:B------:R-:W-:-:S04]  /*1950*/  FFMA R42, R42, R13, R41 ;  /* 0x0000000d2a2a7223 */ /* 0x000fc80000000029 */
[----:B--2---:R-:W-:-:S04]  /*1960*/  FFMA R7, R7, R14, R42 ;  /* 0x0000000e07077223 */ /* 0x004fc8000000002a */
[----:B---3--:R-:W-:-:S04]  /*1970*/  FFMA R36, R36, R15, R7 ;  /* 0x0000000f24247223 */ /* 0x008fc80000000007 */
[----:B-----5:R-:W-:-:S04]  /*1980*/  FFMA R37, R37, R16, R36 ;  /* 0x0000001025257223 */ /* 0x020fc80000000024 */
[----:B----4-:R-:W-:-:S04]  /*1990*/  FFMA R38, R38, R17, R37 ;  /* 0x0000001126267223 */ /* 0x010fc80000000025 */
[----:B------:R-:W-:-:S04]  /*19a0*/  FFMA R39, R39, R18, R38 ;  /* 0x0000001227277223 */ /* 0x000fc80000000026 */
[----:B------:R-:W-:-:S04]  /*19b0*/  FFMA R19, R40, R19, R39 ;  /* 0x0000001328137223 */ /* 0x000fc80000000027 */
[----:B------:R-:W-:-:S07]  /*19c0*/  FADD R6, R6, R19 ;  /* 0x0000001306067221 */ /* 0x000fce0000000000 */
.L_x_54:
[----:B------:R-:W-:Y:S05]  /*19d0*/  BSYNC.RECONVERGENT B0 ;  /* 0x0000000000007941 */ /* 0x000fea0003800200 */
.L_x_53:
[----:B------:R-:W-:Y:S01]  /*19e0*/  BAR.SYNC.DEFER_BLOCKING 0x0 ;  /* 0x0000000000007b1d */ /* 0x000fe20000010000 */
[----:B------:R-:W-:Y:S02]  /*19f0*/  UIADD3 UR19, UP0, UPT, UR19, 0x40, URZ ;  /* 0x0000004013137890 */ /* 0x000fe4000ff1e0ff */
[----:B------:R-:W-:Y:S02]  /*1a00*/  UIMAD.WIDE UR6, UR17, 0x4, UR6 ;  /* 0x00000004110678a5 */ /* 0x000fe4000f8e0206 */
[----:B------:R-:W-:Y:S01]  /*1a10*/  UIADD3.X UR11, UPT, UPT, URZ, UR11, URZ, UP0, !UPT ;  /* 0x0000000bff0b7290 */ /* 0x000fe200087fe4ff */
[----:B------:R-:W-:Y:S11]  /*1a20*/  BRA.U UP1, `(.L_x_55) ;  /* 0xfffffff901747547 */ /* 0x000ff6000b83ffff */
.L_x_46:
        /* <DEDUP_REMOVED lines=10> */
[----:B------:R-:W1:Y:S01]  /*1ad0*/  S2R R13, SR_CgaCtaId ;  /* 0x00000000000d7919 */ /* 0x000e620000008800 */
[----:B0-----:R-:W-:Y:S01]  /*1ae0*/  MOV R12, 0x400 ;  /* 0x00000400000c7802 */ /* 0x001fe20000000f00 */
[----:B------:R-:W-:-:S03]  /*1af0*/  IMAD.MOV.U32 R7, RZ, RZ, R4 ;  /* 0x000000ffff077224 */ /* 0x000fc600078e0004 */
[----:B-1----:R-:W-:-:S07]  /*1b00*/  LEA R14, R13, R12, 0x18 ;  /* 0x0000000c0d0e7211 */ /* 0x002fce00078ec0ff */
.L_x_58:
[----:B-1----:R-:W-:-:S05]  /*1b10*/  HFMA2 R12, -RZ, RZ, 0, 2.384185791015625e-07 ;  /* 0x00000004ff0c7431 */ /* 0x002fca00000001ff */
[----:B------:R-:W-:-:S06]  /*1b20*/  IMAD.WIDE.U32 R12, R7, R12, UR6 ;  /* 0x00000006070c7e25 */ /* 0x000fcc000f8e000c */
[----:B------:R-:W2:Y:S01]  /*1b30*/  LDG.E.CONSTANT R12, desc[UR20][R12.64] ;  /* 0x000000140c0c7981 */ /* 0x000ea2000c1e9900 */
[C---:B------:R-:W-:Y:S01]  /*1b40*/  LEA R15, R7.reuse, R14, 0x2 ;  /* 0x0000000e070f7211 */ /* 0x040fe200078e10ff */
[----:B------:R-:W-:-:S05]  /*1b50*/  VIADD R7, R7, UR10 ;  /* 0x0000000a07077c36 */ /* 0x000fca0008000000 */
[----:B------:R-:W-:Y:S01]  /*1b60*/  ISETP.GE.AND P1, PT, R7, UR12, PT ;  /* 0x0000000c07007c0c */ /* 0x000fe2000bf26270 */
[----:B--2---:R1:W-:-:S12]  /*1b70*/  STS [R15], R12 ;  /* 0x0000000c0f007388 */ /* 0x0043d80000000800 */
[----:B------:R-:W-:Y:S05]  /*1b80*/  @!P1 BRA `(.L_x_58) ;  /* 0xfffffffc00e09947 */ /* 0x000fea000383ffff */
.L_x_57:
[----:B------:R-:W-:Y:S05]  /*1b90*/  BSYNC.RECONVERGENT B0 ;  /* 0x0000000000007941 */ /* 0x000fea0003800200 */
.L_x_56:
[----:B------:R-:W-:Y:S01]  /*1ba0*/  UIMAD.WIDE UR6, UR12, 0x4, UR6 ;  /* 0x000000040c0678a5 */ /* 0x000fe2000f8e0206 */
[----:B------:R-:W-:Y:S04]  /*1bb0*/  BSSY.RECONVERGENT B0, `(.L_x_59) ;  /* 0x0000029000007945 */ /* 0x000fe80003800200 */
[----:B------:R-:W-:Y:S07]  /*1bc0*/  @P2 BRA `(.L_x_60) ;  /* 0x00000000009c2947 */ /* 0x000fee0003800000 */
[----:B------:R-:W-:Y:S02]  /*1bd0*/  IABS R7, UR5 ;  /* 0x0000000500077c13 */ /* 0x000fe40008000000 */
[----:B------:R-:W-:Y:S02]  /*1be0*/  MOV R16, RZ ;  /* 0x000000ff00107202 */ /* 0x000fe40000000f00 */
[----:B01----:R-:W0:Y:S01]  /*1bf0*/  I2F.RP R12, R7 ;  /* 0x00000007000c7306 */ /* 0x003e220000209400 */
[----:B------:R-:W-:Y:S02]  /*1c00*/  ISETP.NE.AND P1, PT, RZ, UR5, PT ;  /* 0x00000005ff007c0c */ /* 0x000fe4000bf25270 */
[----:B------:R-:W-:-:S05]  /*1c10*/  LOP3.LUT R15, RZ, UR5, RZ, 0x33, !PT ;  /* 0x00000005ff0f7c12 */ /* 0x000fca000f8e33ff */
[----:B0-----:R-:W0:Y:S02]  /*1c20*/  MUFU.RCP R12, R12 ;  /* 0x0000000c000c7308 */ /* 0x001e240000001000 */
[----:B0-----:R-:W-:-:S06]  /*1c30*/  IADD3 R17, PT, PT, R12, 0xffffffe, RZ ;  /* 0x0ffffffe0c117810 */ /* 0x001fcc0007ffe0ff */
[----:B------:R-:W0:Y:S02]  /*1c40*/  F2I.FTZ.U32.TRUNC.NTZ R17, R17 ;  /* 0x0000001100117305 */ /* 0x000e24000021f000 */
[----:B0-----:R-:W-:-:S05]  /*1c50*/  IADD3 R14, PT, PT, RZ, -R17, RZ ;  /* 0x80000011ff0e7210 */ /* 0x001fca0007ffe0ff */
[----:B------:R-:W-:Y:S02]  /*1c60*/  IMAD R13, R14, R7, RZ ;  /* 0x000000070e0d7224 */ /* 0x000fe400078e02ff */
[----:B------:R-:W-:Y:S02]  /*1c70*/  IMAD.MOV.U32 R14, RZ, RZ, R5 ;  /* 0x000000ffff0e7224 */ /* 0x000fe400078e0005 */
[----:B------:R-:W-:-:S07]  /*1c80*/  IMAD.HI.U32 R16, R17, R13, R16 ;  /* 0x0000000d11107227 */ /* 0x000fce00078e0010 */
.L_x_61:
[----:B--2---:R-:W-:Y:S02]  /*1c90*/  IABS R12, UR5 ;  /* 0x00000005000c7c13 */ /* 0x004fe40008000000 */
[----:B------:R-:W-:Y:S02]  /*1ca0*/  IABS R13, R14 ;  /* 0x0000000e000d7213 */ /* 0x000fe40000000000 */
[----:B------:R-:W-:-:S03]  /*1cb0*/  IADD3 R18, PT, PT, RZ, -R12, RZ ;  /* 0x8000000cff127210 */ /* 0x000fc60007ffe0ff */
[----:B------:R-:W-:-:S04]  /*1cc0*/  IMAD.HI.U32 R12, R16, R13, RZ ;  /* 0x0000000d100c7227 */ /* 0x000fc800078e00ff */
[----:B------:R-:W-:Y:S01]  /*1cd0*/  IMAD R18, R12, R18, R13 ;  /* 0x000000120c127224 */ /* 0x000fe200078e020d */
[----:B------:R-:W-:-:S04]  /*1ce0*/  IABS R13, UR5 ;  /* 0x00000005000d7c13 */ /* 0x000fc80008000000 */
[----:B------:R-:W-:-:S13]  /*1cf0*/  ISETP.GT.U32.AND P3, PT, R7, R18, PT ;  /* 0x000000120700720c */ /* 0x000fda0003f64070 */
[----:B------:R-:W-:Y:S01]  /*1d00*/  @!P3 IMAD.IADD R18, R18, 0x1, -R13 ;  /* 0x000000011212b824 */ /* 0x000fe200078e0a0d */
[----:B------:R-:W-:Y:S02]  /*1d10*/  LOP3.LUT R13, R14, UR5, RZ, 0x3c, !PT ;  /* 0x000000050e0d7c12 */ /* 0x000fe4000f8e3cff */
[----:B------:R-:W-:Y:S02]  /*1d20*/  @!P3 IADD3 R12, PT, PT, R12, 0x1, RZ ;  /* 0x000000010c0cb810 */ /* 0x000fe40007ffe0ff */
[----:B------:R-:W-:Y:S02]  /*1d30*/  ISETP.GE.U32.AND P2, PT, R18, R7, PT ;  /* 0x000000071200720c */ /* 0x000fe40003f46070 */
[----:B------:R-:W-:-:S11]  /*1d40*/  ISETP.GE.AND P4, PT, R13, RZ, PT ;  /* 0x000000ff0d00720c */ /* 0x000fd60003f86270 */
[----:B------:R-:W-:-:S05]  /*1d50*/  @P2 IADD3 R12, PT, PT, R12, 0x1, RZ ;  /* 0x000000010c0c2810 */ /* 0x000fca0007ffe0ff */
[----:B------:R-:W-:-:S05]  /*1d60*/  @!P4 IMAD.MOV R12, RZ, RZ, -R12 ;  /* 0x000000ffff0cc224 */ /* 0x000fca00078e0a0c */
[----:B------:R-:W-:-:S04]  /*1d70*/  SEL R17, R15, R12, !P1 ;  /* 0x0000000c0f117207 */ /* 0x000fc80004800000 */
[----:B------:R-:W-:-:S05]  /*1d80*/  IADD3 R13, PT, PT, -R17, RZ, RZ ;  /* 0x000000ff110d7210 */ /* 0x000fca0007ffe1ff */
[----:B------:R-:W-:Y:S02]  /*1d90*/  IMAD R18, R13, UR5, R14 ;  /* 0x000000050d127c24 */ /* 0x000fe4000f8e020e */
[----:B------:R-:W-:Y:S02]  /*1da0*/  HFMA2 R13, -RZ, RZ, 0, 2.384185791015625e-07 ;  /* 0x00000004ff0d7431 */ /* 0x000fe400000001ff */
[----:B------:R-:W-:-:S04]  /*1db0*/  IMAD R12, R17, UR18, R18 ;  /* 0x00000012110c7c24 */ /* 0x000fc8000f8e0212 */
[----:B------:R-:W-:-:S06]  /*1dc0*/  IMAD.WIDE R12, R12, R13, UR8 ;  /* 0x000000080c0c7e25 */ /* 0x000fcc000f8e020d */
[----:B------:R-:W2:Y:S01]  /*1dd0*/  LDG.E.CONSTANT R12, desc[UR20][R12.64] ;  /* 0x000000140c0c7981 */ /* 0x000ea2000c1e9900 */
[----:B------:R-:W-:Y:S01]  /*1de0*/  IMAD R17, R17, 0x10, R18 ;  /* 0x0000001011117824 */ /* 0x000fe200078e0212 */
[----:B------:R-:W-:-:S04]  /*1df0*/  IADD3 R14, PT, PT, R14, UR10, RZ ;  /* 0x0000000a0e0e7c10 */ /* 0x000fc8000fffe0ff */
[----:B------:R-:W-:Y:S02]  /*1e00*/  LEA R17, R17, UR13, 0x2 ;  /* 0x0000000d11117c11 */ /* 0x000fe4000f8e10ff */
[----:B------:R-:W-:-:S03]  /*1e10*/  ISETP.GE.AND P2, PT, R14, UR16, PT ;  /* 0x000000100e007c0c */ /* 0x000fc6000bf46270 */
[----:B--2---:R2:W-:Y:S10]  /*1e20*/  STS [R17], R12 ;  /* 0x0000000c11007388 */ /* 0x0045f40000000800 */
[----:B------:R-:W-:Y:S05]  /*1e30*/  @!P2 BRA `(.L_x_61) ;  /* 0xfffffffc0094a947 */ /* 0x000fea000383ffff */
.L_x_60:
[----:B------:R-:W-:Y:S05]  /*1e40*/  BSYNC.RECONVERGENT B0 ;  /* 0x0000000000007941 */ /* 0x000fea0003800200 */
.L_x_59:
[----:B------:R-:W-:Y:S06]  /*1e50*/  BAR.SYNC.DEFER_BLOCKING 0x0 ;  /* 0x0000000000007b1d */ /* 0x000fec0000010000 */
[----:B------:R-:W-:Y:S04]  /*1e60*/  BSSY.RECONVERGENT B0, `(.L_x_62) ;  /* 0x0000055000007945 */ /* 0x000fe80003800200 */
[----:B------:R-:W-:Y:S05]  /*1e70*/  @P0 BRA `(.L_x_63) ;  /* 0x00000004004c0947 */ /* 0x000fea0003800000 */
[----:B------:R-:W-:Y:S01]  /*1e80*/  UISETP.GE.AND UP0, UPT, UR5, 0x1, UPT ;  /* 0x000000010500788c */ /* 0x000fe2000bf06270 */
[----:B------:R-:W-:-:S08]  /*1e90*/  MOV R19, RZ ;  /* 0x000000ff00137202 */ /* 0x000fd00000000f00 */
[----:B------:R-:W-:Y:S05]  /*1ea0*/  BRA.U !UP0, `(.L_x_64) ;  /* 0x0000000508307547 */ /* 0x000fea000b800000 */
[----:B------:R-:W-:Y:S01]  /*1eb0*/  UISETP.GE.U32.AND UP0, UPT, UR5, 0x8, UPT ;  /* 0x000000080500788c */ /* 0x000fe2000bf06070 */
[----:B------:R-:W-:Y:S02]  /*1ec0*/  HFMA2 R7, -RZ, RZ, 0, 0 ;  /* 0x00000000ff077431 */ /* 0x000fe400000001ff */
[----:B------:R-:W-:Y:S01]  /*1ed0*/  IMAD.MOV.U32 R19, RZ, RZ, RZ ;  /* 0x000000ffff137224 */ /* 0x000fe200078e00ff */
[----:B------:R-:W-:-:S05]  /*1ee0*/  ULOP3.LUT UP1, URZ, UR5, 0x7, URZ, 0xc0, !UPT ;  /* 0x0000000705ff7892 */ /* 0x000fca000f82c0ff */
[----:B------:R-:W-:Y:S06]  /*1ef0*/  BRA.U !UP0, `(.L_x_65) ;  /* 0x00000001087c7547 */ /* 0x000fec000b800000 */
[C---:B012---:R-:W-:Y:S01]  /*1f00*/  IMAD.WIDE R12, R2.reuse, 0x4, R20 ;  /* 0x00000004020c7825 */ /* 0x047fe200078e0214 */
[----:B------:R-:W2:Y:S03]  /*1f10*/  LD.E R17, desc[UR20][R34.64] ;  /* 0x0000001422117980 */ /* 0x000ea6000c101900 */
[----:B------:R-:W-:-:S04]  /*1f20*/  IMAD.WIDE R12, R2, 0x4, R12 ;  /* 0x00000004020c7825 */ /* 0x000fc800078e020c */
[----:B------:R-:W-:-:S04]  /*1f30*/  IMAD.WIDE R12, R2, 0x4, R12 ;  /* 0x00000004020c7825 */ /* 0x000fc800078e020c */
[----:B------:R-:W-:-:S04]  /*1f40*/  IMAD.WIDE R12, R2, 0x4, R12 ;  /* 0x00000004020c7825 */ /* 0x000fc800078e020c */
[----:B------:R-:W-:-:S04]  /*1f50*/  IMAD.WIDE R12, R2, 0x4, R12 ;  /* 0x00000004020c7825 */ /* 0x000fc800078e020c */
[----:B------:R-:W-:-:S05]  /*1f60*/  IMAD.WIDE R12, R2, -0x38, R12 ;  /* 0xffffffc8020c7825 */ /* 0x000fca00078e020c */
[----:B------:R0:W3:Y:S01]  /*1f70*/  LD.E R16, desc[UR20][R12.64] ;  /* 0x000000140c107980 */ /* 0x0000e2000c101900 */
[----:B------:R-:W-:-:S05]  /*1f80*/  IMAD.WIDE R18, R2, 0x4, R12 ;  /* 0x0000000402127825 */ /* 0x000fca00078e020c */
[----:B------:R1:W4:Y:S01]  /*1f90*/  LD.E R7, desc[UR20][R18.64] ;  /* 0x0000001412077980 */ /* 0x000322000c101900 */
[----:B------:R-:W-:-:S03]  /*1fa0*/  IMAD.WIDE R48, R2, 0x4, R18 ;  /* 0x0000000402307825 */ /* 0x000fc600078e0212 */
[----:B0-----:R-:W2:Y:S01]  /*1fb0*/  LDS.128 R12, [R0] ;  /* 0x00000000000c7984 */ /* 0x001ea20000000c00 */
[----:B------:R-:W-:-:S03]  /*1fc0*/  IMAD.WIDE R44, R2, 0x4, R48 ;  /* 0x00000004022c7825 */ /* 0x000fc600078e0230 */
[----:B------:R-:W5:Y:S04]  /*1fd0*/  LD.E R40, desc[UR20][R48.64] ;  /* 0x0000001430287980 */ /* 0x000f68000c101900 */
[----:B------:R-:W5:Y:S01]  /*1fe0*/  LD.E R41, desc[UR20][R44.64] ;  /* 0x000000142c297980 */ /* 0x000f62000c101900 */
[----:B------:R-:W-:-:S04]  /*1ff0*/  IMAD.WIDE R38, R2, 0x4, R44 ;  /* 0x0000000402267825 */ /* 0x000fc800078e022c */
[C---:B------:R-:W-:Y:S02]  /*2000*/  IMAD.WIDE R36, R2.reuse, 0x4, R38 ;  /* 0x0000000402247825 */ /* 0x040fe400078e0226 */
[----:B------:R-:W5:Y:S02]  /*2010*/  LD.E R38, desc[UR20][R38.64] ;  /* 0x0000001426267980 */ /* 0x000f64000c101900 */
[----:B------:R-:W-:Y:S02]  /*2020*/  IMAD.WIDE R42, R2, 0x4, R36 ;  /* 0x00000004022a7825 */ /* 0x000fe400078e0224 */
[----:B------:R-:W5:Y:S04]  /*2030*/  LD.E R37, desc[UR20][R36.64] ;  /* 0x0000001424257980 */ /* 0x000f68000c101900 */
[----:B------:R-:W5:Y:S01]  /*2040*/  LD.E R42, desc[UR20][R42.64] ;  /* 0x000000142a2a7980 */ /* 0x000f62000c101900 */
[----:B--2---:R-:W-:-:S04]  /*2050*/  FFMA R17, R17, R12, RZ ;  /* 0x0000000c11117223 */ /* 0x004fc800000000ff */
[----:B---3--:R-:W-:Y:S02]  /*2060*/  FFMA R12, R16, R13, R17 ;  /* 0x0000000d100c7223 */ /* 0x008fe40000000011 */
[----:B-1----:R-:W0:Y:S02]  /*2070*/  LDS.128 R16, [R0+0x10] ;  /* 0x0000100000107984 */ /* 0x002e240000000c00 */
[----:B----4-:R-:W-:-:S04]  /*2080*/  FFMA R7, R7, R14, R12 ;  /* 0x0000000e07077223 */ /* 0x010fc8000000000c */
[----:B-----5:R-:W-:Y:S01]  /*2090*/  FFMA R40, R40, R15, R7 ;  /* 0x0000000f28287223 */ /* 0x020fe20000000007 */
[----:B------:R-:W-:-:S03]  /*20a0*/  MOV R7, 0x8 ;  /* 0x0000000800077802 */ /* 0x000fc60000000f00 */
[----:B0-----:R-:W-:-:S04]  /*20b0*/  FFMA R41, R41, R16, R40 ;  /* 0x0000001029297223 */ /* 0x001fc80000000028 */
[----:B------:R-:W-:-:S04]  /*20c0*/  FFMA R38, R38, R17, R41 ;  /* 0x0000001126267223 */ /* 0x000fc80000000029 */
[----:B------:R-:W-:-:S04]  /*20d0*/  FFMA R13, R37, R18, R38 ;  /* 0x00000012250d7223 */ /* 0x000fc80000000026 */
[----:B------:R-:W-:-:S07]  /*20e0*/  FFMA R19, R42, R19, R13 ;  /* 0x000000132a137223 */ /* 0x000fce000000000d */
.L_x_65:
[----:B------:R-:W-:Y:S05]  /*20f0*/  BRA.U !UP1, `(.L_x_64) ;  /* 0x00000001099c7547 */ /* 0x000fea000b800000 */
[----:B------:R-:W-:Y:S02]  /*2100*/  ULOP3.LUT UR11, UR5, 0x7, URZ, 0xc0, !UPT ;  /* 0x00000007050b7892 */ /* 0x000fe4000f8ec0ff */
[----:B------:R-:W-:Y:S02]  /*2110*/  ULOP3.LUT UP1, URZ, UR5, 0x3, URZ, 0xc0, !UPT ;  /* 0x0000000305ff7892 */ /* 0x000fe4000f82c0ff */
[----:B------:R-:W-:-:S09]  /*2120*/  UISETP.GE.U32.AND UP0, UPT, UR11, 0x4, UPT ;  /* 0x000000040b00788c */ /* 0x000fd2000bf06070 */
[----:B------:R-:W-:Y:S05]  /*2130*/  BRA.U !UP0, `(.L_x_66) ;  /* 0x0000000108447547 */ /* 0x000fea000b800000 */
[----:B------:R-:W-:-:S04]  /*2140*/  IMAD R41, R7, R2, RZ ;  /* 0x0000000207297224 */ /* 0x000fc800078e02ff */
[----:B--2---:R-:W-:-:S04]  /*2150*/  IMAD.WIDE R16, R41, 0x4, R34 ;  /* 0x0000000429107825 */ /* 0x004fc800078e0222 */
[----:B------:R-:W-:-:S04]  /*2160*/  IMAD.WIDE R40, R41, 0x4, R34 ;  /* 0x0000000429287825 */ /* 0x000fc800078e0222 */
[C---:B------:R-:W-:Y:S02]  /*2170*/  IMAD.WIDE R16, R2.reuse, 0x4, R16 ;  /* 0x0000000402107825 */ /* 0x040fe400078e0210 */
[----:B------:R-:W2:Y:S02]  /*2180*/  LD.E R40, desc[UR20][R40.64] ;  /* 0x0000001428287980 */ /* 0x000ea4000c101900 */
[C---:B------:R-:W-:Y:S02]  /*2190*/  IMAD.WIDE R36, R2.reuse, 0x4, R16 ;  /* 0x0000000402247825 */ /* 0x040fe400078e0210 */
[----:B------:R-:W3:Y:S02]  /*21a0*/  LD.E R17, desc[UR20][R16.64] ;  /* 0x0000001410117980 */ /* 0x000ee4000c101900 */
[----:B------:R-:W-:Y:S02]  /*21b0*/  IMAD.WIDE R38, R2, 0x4, R36 ;  /* 0x0000000402267825 */ /* 0x000fe400078e0224 */
[----:B------:R-:W4:Y:S04]  /*21c0*/  LD.E R36, desc[UR20][R36.64] ;  /* 0x0000001424247980 */ /* 0x000f28000c101900 */
[----:B------:R-:W5:Y:S01]  /*21d0*/  LD.E R39, desc[UR20][R38.64] ;  /* 0x0000001426277980 */ /* 0x000f62000c101900 */
[C---:B01----:R-:W-:Y:S01]  /*21e0*/  IMAD R12, R7.reuse, 0x4, R0 ;  /* 0x00000004070c7824 */ /* 0x043fe200078e0200 */
[----:B------:R-:W-:-:S05]  /*21f0*/  IADD3 R7, PT, PT, R7, 0x4, RZ ;  /* 0x0000000407077810 */ /* 0x000fca0007ffe0ff */
[----:B------:R-:W2:Y:S02]  /*2200*/  LDS.128 R12, [R12] ;  /* 0x000000000c0c7984 */ /* 0x000ea40000000c00 */
[----:B--2---:R-:W-:-:S04]  /*2210*/  FFMA R18, R40, R12, R19 ;  /* 0x0000000c28127223 */ /* 0x004fc80000000013 */
[----:B---3--:R-:W-:-:S04]  /*2220*/  FFMA R13, R17, R13, R18 ;  /* 0x0000000d110d7223 */ /* 0x008fc80000000012 */
[----:B----4-:R-:W-:-:S04]  /*2230*/  FFMA R14, R36, R14, R13 ;  /* 0x0000000e240e7223 */ /* 0x010fc8000000000d */
[----:B-----5:R-:W-:-:S07]  /*2240*/  FFMA R19, R39, R15, R14 ;  /* 0x0000000f27137223 */ /* 0x020fce000000000e */
.L_x_66:
[----:B------:R-:W-:Y:S05]  /*2250*/  BRA.U !UP1, `(.L_x_64) ;  /* 0x0000000109447547 */ /* 0x000fea000b800000 */
[----:B--2---:R-:W-:-:S04]  /*2260*/  IMAD R17, R7, R2, RZ ;  /* 0x0000000207117224 */ /* 0x004fc800078e02ff */
[----:B------:R-:W-:-:S05]  /*2270*/  IMAD.WIDE R16, R17, 0x4, R34 ;  /* 0x0000000411107825 */ /* 0x000fca00078e0222 */
[----:B------:R-:W2:Y:S01]  /*2280*/  LD.E R18, desc[UR20][R16.64] ;  /* 0x0000001410127980 */ /* 0x000ea2000c101900 */
[----:B01----:R-:W-:Y:S01]  /*2290*/  LEA R12, R7, R0, 0x2 ;  /* 0x00000000070c7211 */ /* 0x003fe200078e10ff */
[----:B------:R-:W-:-:S04]  /*22a0*/  ULOP3.LUT UR11, UR5, 0x3, URZ, 0xc0, !UPT ;  /* 0x00000003050b7892 */ /* 0x000fc8000f8ec0ff */
[----:B------:R-:W-:Y:S01]  /*22b0*/  UISETP.NE.AND UP0, UPT, UR11, 0x1, UPT ;  /* 0x000000010b00788c */ /* 0x000fe2000bf05270 */
[----:B------:R-:W2:Y:S02]  /*22c0*/  LDS.128 R12, [R12] ;  /* 0x000000000c0c7984 */ /* 0x000ea40000000c00 */
[----:B--2---:R-:W-:-:S06]  /*22d0*/  FFMA R19, R18, R12, R19 ;  /* 0x0000000c12137223 */ /* 0x004fcc0000000013 */
[----:B------:R-:W-:Y:S05]  /*22e0*/  BRA.U !UP0, `(.L_x_64) ;  /* 0x0000000108207547 */ /* 0x000fea000b800000 */
[----:B------:R-:W-:Y:S01]  /*22f0*/  UISETP.NE.AND UP0, UPT, UR11, 0x2, UPT ;  /* 0x000000020b00788c */ /* 0x000fe2000bf05270 */
[----:B------:R-:W-:-:S05]  /*2300*/  IMAD.WIDE R36, R2, 0x4, R16 ;  /* 0x0000000402247825 */ /* 0x000fca00078e0210 */
[----:B------:R-:W-:-:S13]  /*2310*/  PLOP3.LUT P1, PT, PT, PT, UP0, 0x80, 0x8 ;  /* 0x000000000008781c */ /* 0x000fda0003f2f008 */
[----:B------:R-:W-:Y:S02]  /*2320*/  @P1 IMAD.WIDE R16, R2, 0x4, R36 ;  /* 0x0000000402101825 */ /* 0x000fe400078e0224 */
[----:B------:R-:W2:Y:S04]  /*2330*/  LD.E R36, desc[UR20][R36.64] ;  /* 0x0000001424247980 */ /* 0x000ea8000c101900 */
[----:B------:R-:W3:Y:S01]  /*2340*/  @P1 LD.E R16, desc[UR20][R16.64] ;  /* 0x0000001410101980 */ /* 0x000ee2000c101900 */
[----:B--2---:R-:W-:-:S04]  /*2350*/  FFMA R19, R36, R13, R19 ;  /* 0x0000000d24137223 */ /* 0x004fc80000000013 */
[----:B---3--:R-:W-:-:S07]  /*2360*/  @P1 FFMA R19, R16, R14, R19 ;  /* 0x0000000e10131223 */ /* 0x008fce0000000013 */
.L_x_64:
[----:B------:R-:W-:Y:S02]  /*2370*/  IMAD R7, R3, UR4, RZ ;  /* 0x0000000403077c24 */ /* 0x000fe4000f8e02ff */
[----:B------:R-:W-:Y:S02]  /*2380*/  FADD R19, R19, R6 ;  /* 0x0000000613137221 */ /* 0x000fe40000000000 */
[----:B------:R-:W-:-:S05]  /*2390*/  IMAD.WIDE R6, R7, 0x4, R32 ;  /* 0x0000000407067825 */ /* 0x000fca00078e0220 */
[----:B------:R3:W-:Y:S02]  /*23a0*/  STG.E desc[UR20][R6.64], R19 ;  /* 0x0000001306007986 */ /* 0x0007e4000c101914 */
.L_x_63:
[----:B------:R-:W-:Y:S05]  /*23b0*/  BSYNC.RECONVERGENT B0 ;  /* 0x0000000000007941 */ /* 0x000fea0003800200 */
.L_x_62:
[----:B------:R-:W-:Y:S02]  /*23c0*/  UIADD3 UR4, UPT, UPT, UR4, 0x1, URZ ;  /* 0x0000000104047890 */ /* 0x000fe4000fffe0ff */
[----:B------:R-:W-:Y:S02]  /*23d0*/  UIMAD.WIDE UR8, UR5, 0x4, UR8 ;  /* 0x00000004050878a5 */ /* 0x000fe4000f8e0208 */
[----:B------:R-:W-:-:S05]  /*23e0*/  UISETP.NE.AND UP0, UPT, UR4, UR24, UPT ;  /* 0x000000180400728c */ /* 0x000fca000bf05270 */
[----:B------:R-:W-:Y:S01]  /*23f0*/  UMOV UR19, UR8 ;  /* 0x0000000800137c82 */ /* 0x000fe20008000000 */
[----:B------:R-:W-:-:S03]  /*2400*/  UMOV UR11, UR9 ;  /* 0x00000009000b7c82 */ /* 0x000fc60008000000 */
[----:B------:R-:W-:Y:S05]  /*2410*/  BRA.U UP0, `(.L_x_67) ;  /* 0xffffffed00d87547 */ /* 0x000fea000b83ffff */
[----:B------:R-:W-:Y:S05]  /*2420*/  EXIT ;  /* 0x000000000000794d */ /* 0x000fea0003800000 */
.L_x_68:
        /* <DEDUP_REMOVED lines=13> */
.L_x_73:


//--------------------- .nv.shared._ZN3cub18CUB_300001_SM_10006detail8for_each13static_kernelINS2_12policy_hub_t12policy_500_tEmN6thrust24THRUST_300001_SM_1000_NS8cuda_cub20__uninitialized_fill7functorINS7_10device_ptrIdEEdEEEEvT0_T1_ --------------------------
	.section	.nv.shared._ZN3cub18CUB_300001_SM_10006detail8for_each13static_kernelINS2_12policy_hub_t12policy_500_tEmN6thrust24THRUST_300001_SM_1000_NS8cuda_cub20__uninitialized_fill7functorINS7_10device_ptrIdEEdEEEEvT0_T1_,"aw",@nobits
	.sectionflags	@""
	.align	16
	.zero		1024


//--------------------- .nv.shared.reserved.0     --------------------------
	.section	.nv.shared.reserved.0,"aw",@nobits
	.weak		__nv_reservedSMEM_offset_0_alias
	.size		__nv_reservedSMEM_offset_0_alias, 0, 64
	.other		__nv_reservedSMEM_offset_0_alias,@"STO_CUDA_RESERVED_SHARED STV_DEFAULT"
__nv_reservedSMEM_offset_0_alias:
	.zero		0
	.zero		64


//--------------------- .nv.global                --------------------------
	.section	.nv.global,"aw",@nobits
.nv.global:
	.type		_ZN34_INTERNAL_9f6d37d7_4_k_cu_9255b7d76thrust24THRUST_300001_SM_1000_NS3seqE,@object
	.size		_ZN34_INTERNAL_9f6d37d7_4_k_cu_9255b7d76thrust24THRUST_300001_SM_1000_NS3seqE,(_ZN34_INTERNAL_9f6d37d7_4_k_cu_9255b7d74cuda3std3__48in_placeE - _ZN34_INTERNAL_9f6d37d7_4_k_cu_9255b7d76thrust24THRUST_300001_SM_1000_NS3seqE)
_ZN34_INTERNAL_9f6d37d7_4_k_cu_9255b7d76thrust24THRUST_300001_SM_1000_NS3seqE:
	.zero		1
	.type		_ZN34_INTERNAL_9f6d37d7_4_k_cu_9255b7d74cuda3std3__48in_placeE,@object
	.size		_ZN34_INTERNAL_9f6d37d7_4_k_cu_9255b7d74cuda3std3__48in_placeE,(_ZN34_INTERNAL_9f6d37d7_4_k_cu_9255b7d74cuda3std6ranges3__45__cpo4sizeE - _ZN34_INTERNAL_9f6d37d7_4_k_cu_9255b7d74cuda3std3__48in_placeE)
_ZN34_INTERNAL_9f6d37d7_4_k_cu_9255b7d74cuda3std3__48in_placeE:
	.zero		1
	.type		_ZN34_INTERNAL_9f6d37d7_4_k_cu_9255b7d74cuda3std6ranges3__45__cpo4sizeE,@object
	.size		_ZN34_INTERNAL_9f6d37d7_4_k_cu_9255b7d74cuda3std6ranges3__45__cpo4sizeE,(_ZN34_INTERNAL_9f6d37d7_4_k_cu_9255b7d76thrust24THRUST_300001_SM_1000_NS12placeholders2_3E - _ZN34_INTERNAL_9f6d37d7_4_k_cu_9255b7d74cuda3std6ranges3__45__cpo4sizeE)
_ZN34_INTERNAL_9f6d37d7_4_k_cu_9255b7d74cuda3std6ranges3__45__cpo4sizeE:
	.zero		1
	.type		_ZN34_INTERNAL_9f6d37d7_4_k_cu_9255b7d76thrust24THRUST_300001_SM_1000_NS12placeholders2_3E,@object
	.size		_ZN34_INTERNAL_9f6d37d7_4_k_cu_9255b7d76thrust24THRUST_300001_SM_1000_NS12placeholders2_3E,(_ZN34_INTERNAL_9f6d37d7_4_k_cu_9255b7d74cuda3std3__45__cpo6cbeginE - _ZN34_INTERNAL_9f6d37d7_4_k_cu_9255b7d76thrust24THRUST_300001_SM_1000_NS12placeholders2_3E)
_ZN34_INTERNAL_9f6d37d7_4_k_cu_9255b7d76thrust24THRUST_300001_SM_1000_NS12placeholders2_3E:
	.zero		1
	.type		_ZN34_INTERNAL_9f6d37d7_4_k_cu_9255b7d74cuda3std3__45__cpo6cbeginE,@object
	.size		_ZN34_INTERNAL_9f6d37d7_4_k_cu_9255b7d74cuda3std3__45__cpo6cbeginE,(_ZN34_INTERNAL_9f6d37d7_4_k_cu_9255b7d74cuda3std6ranges3__45__cpo6cbeginE - _ZN34_INTERNAL_9f6d37d7_4_k_cu_9255b7d74cuda3std3__45__cpo6cbeginE)
_ZN34_INTERNAL_9f6d37d7_4_k_cu_9255b7d74cuda3std3__45__cpo6cbeginE:
	.zero		1
	.type		_ZN34_INTERNAL_9f6d37d7_4_k_cu_9255b7d74cuda3std6ranges3__45__cpo6cbeginE,@object
	.size		_ZN34_INTERNAL_9f6d37d7_4_k_cu_9255b7d74cuda3std6ranges3__45__cpo6cbeginE,(_ZN34_INTERNAL_9f6d37d7_4_k_cu_9255b7d76thrust24THRUST_300001_SM_1000_NS12placeholders2_7E - _ZN34_INTERNAL_9f6d37d7_4_k_cu_9255b7d74cuda3std6ranges3__45__cpo6cbeginE)
_ZN34_INTERNAL_9f6d37d7_4_k_cu_9255b7d74cuda3std6ranges3__45__cpo6cbeginE:
	.zero		1
	.type		_ZN34_INTERNAL_9f6d37d7_4_k_cu_9255b7d76thrust24THRUST_300001_SM_1000_NS12placeholders2_7E,@object
	.size		_ZN34_INTERNAL_9f6d37d7_4_k_cu_9255b7d76thrust24THRUST_300001_SM_1000_NS12placeholders2_7E,(_ZN34_INTERNAL_9f6d37d7_4_k_cu_9255b7d74cuda3std3__45__cpo7crbeginE - _ZN34_INTERNAL_9f6d37d7_4_k_cu_9255b7d76thrust24THRUST_300001_SM_1000_NS12placeholders2_7E)
_ZN34_INTERNAL_9f6d37d7_4_k_cu_9255b7d76thrust24THRUST_300001_SM_1000_NS12placeholders2_7E:
	.zero		1
	.type		_ZN34_INTERNAL_9f6d37d7_4_k_cu_9255b7d74cuda3std3__45__cpo7crbeginE,@object
	.size		_ZN34_INTERNAL_9f6d37d7_4_k_cu_9255b7d74cuda3std3__45__cpo7crbeginE,(_ZN34_INTERNAL_9f6d37d7_4_k_cu_9255b7d74cuda3std6ranges3__45__cpo4nextE - _ZN34_INTERNAL_9f6d37d7_4_k_cu_9255b7d74cuda3std3__45__cpo7crbeginE)
_ZN34_INTERNAL_9f6d37d7_4_k_cu_9255b7d74cuda3std3__45__cpo7crbeginE:
	.zero		1
	.type		_ZN34_INTERNAL_9f6d37d7_4_k_cu_9255b7d74cuda3std6ranges3__45__cpo4nextE,@object
	.size		_ZN34_INTERNAL_9f6d37d7_4_k_cu_9255b7d74cuda3std6ranges3__45__cpo4nextE,(_ZN34_INTERNAL_9f6d37d7_4_k_cu_9255b7d74cuda3std6ranges3__45__cpo4swapE - _ZN34_INTERNAL_9f6d37d7_4_k_cu_9255b7d74cuda3std6ranges3__45__cpo4nextE)
_ZN34_INTERNAL_9f6d37d7_4_k_cu_9255b7d74cuda3std6ranges3__45__cpo4nextE:
	.zero		1
	.type		_ZN34_INTERNAL_9f6d37d7_4_k_cu_9255b7d74cuda3std6ranges3__45__cpo4swapE,@object
	.size		_ZN34_INTERNAL_9f6d37d7_4_k_cu_9255b7d74cuda3std6ranges3__45__cpo4swapE,(_ZN34_INTERNAL_9f6d37d7_4_k_cu_9255b7d76thrust24THRUST_300001_SM_1000_NS8cuda_cub10par_nosyncE - _ZN34_INTERNAL_9f6d37d7_4_k_cu_9255b7d74cuda3std6ranges3__45__cpo4swapE)
_ZN34_INTERNAL_9f6d37d7_4_k_cu_9255b7d74cuda3std6ranges3__45__cpo4swapE:
	.zero		1
	.type		_ZN34_INTERNAL_9f6d37d7_4_k_cu_9255b7d76thrust24THRUST_300001_SM_1000_NS8cuda_cub10par_nosyncE,@object
	.size		_ZN34_INTERNAL_9f6d37d7_4_k_cu_9255b7d76thrust24THRUST_300001_SM_1000_NS8cuda_cub10par_nosyncE,(_ZN34_INTERNAL_9f6d37d7_4_k_cu_9255b7d76thrust24THRUST_300001_SM_1000_NS12placeholders2_9E - _ZN34_INTERNAL_9f6d37d7_4_k_cu_9255b7d76thrust24THRUST_300001_SM_1000_NS8cuda_cub10par_nosyncE)
_ZN34_INTERNAL_9f6d37d7_4_k_cu_9255b7d76thrust24THRUST_300001_SM_1000_NS8cuda_cub10par_nosyncE:
	.zero		1
	.type		_ZN34_INTERNAL_9f6d37d7_4_k_cu_9255b7d76thrust24THRUST_300001_SM_1000_NS12placeholders2_9E,@object
	.size		_ZN34_INTERNAL_9f6d37d7_4_k_cu_9255b7d76thrust24THRUST_300001_SM_1000_NS12placeholders2_9E,(_ZN34_INTERNAL_9f6d37d7_4_k_cu_9255b7d74cuda3std3__436_GLOBAL__N__9f6d37d7_4_k_cu_9255b7d76ignoreE - _ZN34_INTERNAL_9f6d37d7_4_k_cu_9255b7d76thrust24THRUST_300001_SM_1000_NS12placeholders2_9E)
_ZN34_INTERNAL_9f6d37d7_4_k_cu_9255b7d76thrust24THRUST_300001_SM_1000_NS12placeholders2_9E:
	.zero		1
	.type		_ZN34_INTERNAL_9f6d37d7_4_k_cu_9255b7d74cuda3std3__436_GLOBAL__N__9f6d37d7_4_k_cu_9255b7d76ignoreE,@object
	.size		_ZN34_INTERNAL_9f6d37d7_4_k_cu_9255b7d74cuda3std3__436_GLOBAL__N__9f6d37d7_4_k_cu_9255b7d76ignoreE,(_ZN34_INTERNAL_9f6d37d7_4_k_cu_9255b7d74cuda3std6ranges3__45__cpo4dataE - _ZN34_INTERNAL_9f6d37d7_4_k_cu_9255b7d74cuda3std3__436_GLOBAL__N__9f6d37d7_4_k_cu_9255b7d76ignoreE)
_ZN34_INTERNAL_9f6d37d7_4_k_cu_9255b7d74cuda3std3__436_GLOBAL__N__9f6d37d7_4_k_cu_9255b7d76ignoreE:
	.zero		1
	.type		_ZN34_INTERNAL_9f6d37d7_4_k_cu_9255b7d74cuda3std6ranges3__45__cpo4dataE,@object
	.size		_ZN34_INTERNAL_9f6d37d7_4_k_cu_9255b7d74cuda3std6ranges3__45__cpo4dataE,(_ZN34_INTERNAL_9f6d37d7_4_k_cu_9255b7d76thrust24THRUST_300001_SM_1000_NS12placeholders2_1E - _ZN34_INTERNAL_9f6d37d7_4_k_cu_9255b7d74cuda3std6ranges3__45__cpo4dataE)
_ZN34_INTERNAL_9f6d37d7_4_k_cu_9255b7d74cuda3std6ranges3__45__cpo4dataE:
	.zero		1
	.type		_ZN34_INTERNAL_9f6d37d7_4_k_cu_9255b7d76thrust24THRUST_300001_SM_1000_NS12placeholders2_1E,@object
	.size		_ZN34_INTERNAL_9f6d37d7_4_k_cu_9255b7d76thrust24THRUST_300001_SM_1000_NS12placeholders2_1E,(_ZN34_INTERNAL_9f6d37d7_4_k_cu_9255b7d74cuda3std3__45__cpo5beginE - _ZN34_INTERNAL_9f6d37d7_4_k_cu_9255b7d76thrust24THRUST_300001_SM_1000_NS12placeholders2_1E)
_ZN34_INTERNAL_9f6d37d7_4_k_cu_9255b7d76thrust24THRUST_300001_SM_1000_NS12placeholders2_1E:
	.zero		1
	.type		_ZN34_INTERNAL_9f6d37d7_4_k_cu_9255b7d74cuda3std3__45__cpo5beginE,@object
	.size		_ZN34_INTERNAL_9f6d37d7_4_k_cu_9255b7d74cuda3std3__45__cpo5beginE,(_ZN34_INTERNAL_9f6d37d7_4_k_cu_9255b7d74cuda3std6ranges3__45__cpo5beginE - _ZN34_INTERNAL_9f6d37d7_4_k_cu_9255b7d74cuda3std3__45__cpo5beginE)
_ZN34_INTERNAL_9f6d37d7_4_k_cu_9255b7d74cuda3std3__45__cpo5beginE:
	.zero		1
	.type		_ZN34_INTERNAL_9f6d37d7_4_k_cu_9255b7d74cuda3std6ranges3__45__cpo5beginE,@object
	.size		_ZN34_INTERNAL_9f6d37d7_4_k_cu_9255b7d74cuda3std6ranges3__45__cpo5beginE,(_ZN34_INTERNAL_9f6d37d7_4_k_cu_9255b7d76thrust24THRUST_300001_SM_1000_NS12placeholders2_5E - _ZN34_INTERNAL_9f6d37d7_4_k_cu_9255b7d74cuda3std6ranges3__45__cpo5beginE)
_ZN34_INTERNAL_9f6d37d7_4_k_cu_9255b7d74cuda3std6ranges3__45__cpo5beginE:
	.zero		1
	.type		_ZN34_INTERNAL_9f6d37d7_4_k_cu_9255b7d76thrust24THRUST_300001_SM_1000_NS12placeholders2_5E,@object
	.size		_ZN34_INTERNAL_9f6d37d7_4_k_cu_9255b7d76thrust24THRUST_300001_SM_1000_NS12placeholders2_5E,(_ZN34_INTERNAL_9f6d37d7_4_k_cu_9255b7d74cuda3std3__45__cpo6rbeginE - _ZN34_INTERNAL_9f6d37d7_4_k_cu_9255b7d76thrust24THRUST_300001_SM_1000_NS12placeholders2_5E)
_ZN34_INTERNAL_9f6d37d7_4_k_cu_9255b7d76thrust24THRUST_300001_SM_1000_NS12placeholders2_5E:
	.zero		1
	.type		_ZN34_INTERNAL_9f6d37d7_4_k_cu_9255b7d74cuda3std3__45__cpo6rbeginE,@object
	.size		_ZN34_INTERNAL_9f6d37d7_4_k_cu_9255b7d74cuda3std3__45__cpo6rbeginE,(_ZN34_INTERNAL_9f6d37d7_4_k_cu_9255b7d74cuda3std6ranges3__45__cpo7advanceE - _ZN34_INTERNAL_9f6d37d7_4_k_cu_9255b7d74cuda3std3__45__cpo6rbeginE)
_ZN34_INTERNAL_9f6d37d7_4_k_cu_9255b7d74cuda3std3__45__cpo6rbeginE:
	.zero		1
	.type		_ZN34_INTERNAL_9f6d37d7_4_k_cu_9255b7d74cuda3std6ranges3__45__cpo7advanceE,@object
	.size		_ZN34_INTERNAL_9f6d37d7_4_k_cu_9255b7d74cuda3std6ranges3__45__cpo7advanceE,(_ZN34_INTERNAL_9f6d37d7_4_k_cu_9255b7d74cuda3std3__47nulloptE - _ZN34_INTERNAL_9f6d37d7_4_k_cu_9255b7d74cuda3std6ranges3__45__cpo7advanceE)
_ZN34_INTERNAL_9f6d37d7_4_k_cu_9255b7d74cuda3std6ranges3__45__cpo7advanceE:
	.zero		1
	.type		_ZN34_INTERNAL_9f6d37d7_4_k_cu_9255b7d74cuda3std3__47nulloptE,@object
	.size		_ZN34_INTERNAL_9f6d37d7_4_k_cu_9255b7d74cuda3std3__47nulloptE,(_ZN34_INTERNAL_9f6d37d7_4_k_cu_9255b7d74cuda3std6ranges3__45__cpo8distanceE - _ZN34_INTERNAL_9f6d37d7_4_k_cu_9255b7d74cuda3std3__47nulloptE)
_ZN34_INTERNAL_9f6d37d7_4_k_cu_9255b7d74cuda3std3__47nulloptE:
	.zero		1
	.type		_ZN34_INTERNAL_9f6d37d7_4_k_cu_9255b7d74cuda3std6ranges3__45__cpo8distanceE,@object
	.size		_ZN34_INTERNAL_9f6d37d7_4_k_cu_9255b7d74cuda3std6ranges3__45__cpo8distanceE,(_ZN34_INTERNAL_9f6d37d7_4_k_cu_9255b7d76thrust24THRUST_300001_SM_1000_NS12placeholders3_10E - _ZN34_INTERNAL_9f6d37d7_4_k_cu_9255b7d74cuda3std6ranges3__45__cpo8distanceE)
_ZN34_INTERNAL_9f6d37d7_4_k_cu_9255b7d74cuda3std6ranges3__45__cpo8distanceE:
	.zero		1
	.type		_ZN34_INTERNAL_9f6d37d7_4_k_cu_9255b7d76thrust24THRUST_300001_SM_1000_NS12placeholders3_10E,@object
	.size		_ZN34_INTERNAL_9f6d37d7_4_k_cu_9255b7d76thrust24THRUST_300001_SM_1000_NS12placeholders3_10E,(_ZN34_INTERNAL_9f6d37d7_4_k_cu_9255b7d74cuda3std3__419piecewise_constructE - _ZN34_INTERNAL_9f6d37d7_4_k_cu_9255b7d76thrust24THRUST_300001_SM_1000_NS12placeholders3_10E)
_ZN34_INTERNAL_9f6d37d7_4_k_cu_9255b7d76thrust24THRUST_300001_SM_1000_NS12placeholders3_10E:
	.zero		1
	.type		_ZN34_INTERNAL_9f6d37d7_4_k_cu_9255b7d74cuda3std3__419piecewise_constructE,@object
	.size		_ZN34_INTERNAL_9f6d37d7_4_k_cu_9255b7d74cuda3std3__419piecewise_constructE,(_ZN34_INTERNAL_9f6d37d7_4_k_cu_9255b7d74cuda3std6ranges3__45__cpo5cdataE - _ZN34_INTERNAL_9f6d37d7_4_k_cu_9255b7d74cuda3std3__419piecewise_constructE)
_ZN34_INTERNAL_9f6d37d7_4_k_cu_9255b7d74cuda3std3__419piecewise_constructE:
	.zero		1
	.type		_ZN34_INTERNAL_9f6d37d7_4_k_cu_9255b7d74cuda3std6ranges3__45__cpo5cdataE,@object
	.size		_ZN34_INTERNAL_9f6d37d7_4_k_cu_9255b7d74cuda3std6ranges3__45__cpo5cdataE,(_ZN34_INTERNAL_9f6d37d7_4_k_cu_9255b7d76thrust24THRUST_300001_SM_1000_NS12placeholders2_2E - _ZN34_INTERNAL_9f6d37d7_4_k_cu_9255b7d74cuda3std6ranges3__45__cpo5cdataE)
_ZN34_INTERNAL_9f6d37d7_4_k_cu_9255b7d74cuda3std6ranges3__45__cpo5cdataE:
	.zero		1
	.type		_ZN34_INTERNAL_9f6d37d7_4_k_cu_9255b7d76thrust24THRUST_300001_SM_1000_NS12placeholders2_2E,@object
	.size		_ZN34_INTERNAL_9f6d37d7_4_k_cu_9255b7d76thrust24THRUST_300001_SM_1000_NS12placeholders2_2E,(_ZN34_INTERNAL_9f6d37d7_4_k_cu_9255b7d74cuda3std3__45__cpo3endE - _ZN34_INTERNAL_9f6d37d7_4_k_cu_9255b7d76thrust24THRUST_300001_SM_1000_NS12placeholders2_2E)
_ZN34_INTERNAL_9f6d37d7_4_k_cu_9255b7d76thrust24THRUST_300001_SM_1000_NS12placeholders2_2E:
	.zero		1
	.type		_ZN34_INTERNAL_9f6d37d7_4_k_cu_9255b7d74cuda3std3__45__cpo3endE,@object
	.size		_ZN34_INTERNAL_9f6d37d7_4_k_cu_9255b7d74cuda3std3__45__cpo3endE,(_ZN34_INTERNAL_9f6d37d7_4_k_cu_9255b7d74cuda3std6ranges3__45__cpo3endE - _ZN34_INTERNAL_9f6d37d7_4_k_cu_9255b7d74cuda3std3__45__cpo3endE)
_ZN34_INTERNAL_9f6d37d7_4_k_cu_9255b7d74cuda3std3__45__cpo3endE:
	.zero		1
	.type		_ZN34_INTERNAL_9f6d37d7_4_k_cu_9255b7d74cuda3std6ranges3__45__cpo3endE,@object
	.size		_ZN34_INTERNAL_9f6d37d7_4_k_cu_9255b7d74cuda3std6ranges3__45__cpo3endE,(_ZN34_INTERNAL_9f6d37d7_4_k_cu_9255b7d76thrust24THRUST_300001_SM_1000_NS12placeholders2_6E - _ZN34_INTERNAL_9f6d37d7_4_k_cu_9255b7d74cuda3std6ranges3__45__cpo3endE)
_ZN34_INTERNAL_9f6d37d7_4_k_cu_9255b7d74cuda3std6ranges3__45__cpo3endE:
	.zero		1
	.type		_ZN34_INTERNAL_9f6d37d7_4_k_cu_9255b7d76thrust24THRUST_300001_SM_1000_NS12placeholders2_6E,@object
	.size		_ZN34_INTERNAL_9f6d37d7_4_k_cu_9255b7d76thrust24THRUST_300001_SM_1000_NS12placeholders2_6E,(_ZN34_INTERNAL_9f6d37d7_4_k_cu_9255b7d74cuda3std3__45__cpo4rendE - _ZN34_INTERNAL_9f6d37d7_4_k_cu_9255b7d76thrust24THRUST_300001_SM_1000_NS12placeholders2_6E)
_ZN34_INTERNAL_9f6d37d7_4_k_cu_9255b7d76thrust24THRUST_300001_SM_1000_NS12placeholders2_6E:
	.zero		1
	.type		_ZN34_INTERNAL_9f6d37d7_4_k_cu_9255b7d74cuda3std3__45__cpo4rendE,@object
	.size		_ZN34_INTERNAL_9f6d37d7_4_k_cu_9255b7d74cuda3std3__45__cpo4rendE,(_ZN34_INTERNAL_9f6d37d7_4_k_cu_9255b7d74cuda3std6ranges3__45__cpo9iter_swapE - _ZN34_INTERNAL_9f6d37d7_4_k_cu_9255b7d74cuda3std3__45__cpo4rendE)
_ZN34_INTERNAL_9f6d37d7_4_k_cu_9255b7d74cuda3std3__45__cpo4rendE:
	.zero		1
	.type		_ZN34_INTERNAL_9f6d37d7_4_k_cu_9255b7d74cuda3std6ranges3__45__cpo9iter_swapE,@object
	.size		_ZN34_INTERNAL_9f6d37d7_4_k_cu_9255b7d74cuda3std6ranges3__45__cpo9iter_swapE,(_ZN34_INTERNAL_9f6d37d7_4_k_cu_9255b7d74cuda3std3__48unexpectE - _ZN34_INTERNAL_9f6d37d7_4_k_cu_9255b7d74cuda3std6ranges3__45__cpo9iter_swapE)
_ZN34_INTERNAL_9f6d37d7_4_k_cu_9255b7d74cuda3std6ranges3__45__cpo9iter_swapE:
	.zero		1
	.type		_ZN34_INTERNAL_9f6d37d7_4_k_cu_9255b7d74cuda3std3__48unexpectE,@object
	.size		_ZN34_INTERNAL_9f6d37d7_4_k_cu_9255b7d74cuda3std3__48unexpectE,(_ZN34_INTERNAL_9f6d37d7_4_k_cu_9255b7d76thrust24THRUST_300001_SM_1000_NS8cuda_cub3parE - _ZN34_INTERNAL_9f6d37d7_4_k_cu_9255b7d74cuda3std3__48unexpectE)
_ZN34_INTERNAL_9f6d37d7_4_k_cu_9255b7d74cuda3std3__48unexpectE:
	.zero		1
	.type		_ZN34_INTERNAL_9f6d37d7_4_k_cu_9255b7d76thrust24THRUST_300001_SM_1000_NS8cuda_cub3parE,@object
	.size		_ZN34_INTERNAL_9f6d37d7_4_k_cu_9255b7d76thrust24THRUST_300001_SM_1000_NS8cuda_cub3parE,(_ZN34_INTERNAL_9f6d37d7_4_k_cu_9255b7d76thrust24THRUST_300001_SM_1000_NS12placeholders2_4E - _ZN34_INTERNAL_9f6d37d7_4_k_cu_9255b7d76thrust24THRUST_300001_SM_1000_NS8cuda_cub3parE)
_ZN34_INTERNAL_9f6d37d7_4_k_cu_9255b7d76thrust24THRUST_300001_SM_1000_NS8cuda_cub3parE:
	.zero		1
	.type		_ZN34_INTERNAL_9f6d37d7_4_k_cu_9255b7d76thrust24THRUST_300001_SM_1000_NS12placeholders2_4E,@object
	.size		_ZN34_INTERNAL_9f6d37d7_4_k_cu_9255b7d76thrust24THRUST_300001_SM_1000_NS12placeholders2_4E,(_ZN34_INTERNAL_9f6d37d7_4_k_cu_9255b7d74cuda3std3__45__cpo4cendE - _ZN34_INTERNAL_9f6d37d7_4_k_cu_9255b7d76thrust24THRUST_300001_SM_1000_NS12placeholders2_4E)
_ZN34_INTERNAL_9f6d37d7_4_k_cu_9255b7d76thrust24THRUST_300001_SM_1000_NS12placeholders2_4E:
	.zero		1
	.type		_ZN34_INTERNAL_9f6d37d7_4_k_cu_9255b7d74cuda3std3__45__cpo4cendE,@object
	.size		_ZN34_INTERNAL_9f6d37d7_4_k_cu_9255b7d74cuda3std3__45__cpo4cendE,(_ZN34_INTERNAL_9f6d37d7_4_k_cu_9255b7d74cuda3std6ranges3__45__cpo4cendE - _ZN34_INTERNAL_9f6d37d7_4_k_cu_9255b7d74cuda3std3__45__cpo4cendE)
_ZN34_INTERNAL_9f6d37d7_4_k_cu_9255b7d74cuda3std3__45__cpo4cendE:
	.zero		1
	.type		_ZN34_INTERNAL_9f6d37d7_4_k_cu_9255b7d74cuda3std6ranges3__45__cpo4cendE,@object
	.size		_ZN34_INTERNAL_9f6d37d7_4_k_cu_9255b7d74cuda3std6ranges3__45__cpo4cendE,(_ZN34_INTERNAL_9f6d37d7_4_k_cu_9255b7d74cuda3std3__420unreachable_sentinelE - _ZN34_INTERNAL_9f6d37d7_4_k_cu_9255b7d74cuda3std6ranges3__45__cpo4cendE)
_ZN34_INTERNAL_9f6d37d7_4_k_cu_9255b7d74cuda3std6ranges3__45__cpo4cendE:
	.zero		1
	.type		_ZN34_INTERNAL_9f6d37d7_4_k_cu_9255b7d74cuda3std3__420unreachable_sentinelE,@object
	.size		_ZN34_INTERNAL_9f6d37d7_4_k_cu_9255b7d74cuda3std3__420unreachable_sentinelE,(_ZN34_INTERNAL_9f6d37d7_4_k_cu_9255b7d74cuda3std6ranges3__45__cpo5ssizeE - _ZN34_INTERNAL_9f6d37d7_4_k_cu_9255b7d74cuda3std3__420unreachable_sentinelE)
_ZN34_INTERNAL_9f6d37d7_4_k_cu_9255b7d74cuda3std3__420unreachable_sentinelE:
	.zero		1
	.type		_ZN34_INTERNAL_9f6d37d7_4_k_cu_9255b7d74cuda3std6ranges3__45__cpo5ssizeE,@object
	.size		_ZN34_INTERNAL_9f6d37d7_4_k_cu_9255b7d74cuda3std6ranges3__45__cpo5ssizeE,(_ZN34_INTERNAL_9f6d37d7_4_k_cu_9255b7d76thrust24THRUST_300001_SM_1000_NS12placeholders2_8E - _ZN34_INTERNAL_9f6d37d7_4_k_cu_9255b7d74cuda3std6ranges3__45__cpo5ssizeE)
_ZN34_INTERNAL_9f6d37d7_4_k_cu_9255b7d74cuda3std6ranges3__45__cpo5ssizeE:
	.zero		1
	.type		_ZN34_INTERNAL_9f6d37d7_4_k_cu_9255b7d76thrust24THRUST_300001_SM_1000_NS12placeholders2_8E,@object
	.size		_ZN34_INTERNAL_9f6d37d7_4_k_cu_9255b7d76thrust24THRUST_300001_SM_1000_NS12placeholders2_8E,(_ZN34_INTERNAL_9f6d37d7_4_k_cu_9255b7d74cuda3std3__45__cpo5crendE - _ZN34_INTERNAL_9f6d37d7_4_k_cu_9255b7d76thrust24THRUST_300001_SM_1000_NS12placeholders2_8E)
_ZN34_INTERNAL_9f6d37d7_4_k_cu_9255b7d76thrust24THRUST_300001_SM_1000_NS12placeholders2_8E:
	.zero		1
	.type		_ZN34_INTERNAL_9f6d37d7_4_k_cu_9255b7d74cuda3std3__45__cpo5crendE,@object
	.size		_ZN34_INTERNAL_9f6d37d7_4_k_cu_9255b7d74cuda3std3__45__cpo5crendE,(_ZN34_INTERNAL_9f6d37d7_4_k_cu_9255b7d74cuda3std6ranges3__45__cpo4prevE - _ZN34_INTERNAL_9f6d37d7_4_k_cu_9255b7d74cuda3std3__45__cpo5crendE)
_ZN34_INTERNAL_9f6d37d7_4_k_cu_9255b7d74cuda3std3__45__cpo5crendE:
	.zero		1
	.type		_ZN34_INTERNAL_9f6d37d7_4_k_cu_9255b7d74cuda3std6ranges3__45__cpo4prevE,@object
	.size		_ZN34_INTERNAL_9f6d37d7_4_k_cu_9255b7d74cuda3std6ranges3__45__cpo4prevE,(_ZN34_INTERNAL_9f6d37d7_4_k_cu_9255b7d74cuda3std6ranges3__45__cpo9iter_moveE - _ZN34_INTERNAL_9f6d37d7_4_k_cu_9255b7d74cuda3std6ranges3__45__cpo4prevE)
_ZN34_INTERNAL_9f6d37d7_4_k_cu_9255b7d74cuda3std6ranges3__45__cpo4prevE:
	.zero		1
	.type		_ZN34_INTERNAL_9f6d37d7_4_k_cu_9255b7d74cuda3std6ranges3__45__cpo9iter_moveE,@object
	.size		_ZN34_INTERNAL_9f6d37d7_4_k_cu_9255b7d74cuda3std6ranges3__45__cpo9iter_moveE,(_ZN34_INTERNAL_9f6d37d7_4_k_cu_9255b7d76thrust24THRUST_300001_SM_1000_NS6system6detail10sequential3seqE - _ZN34_INTERNAL_9f6d37d7_4_k_cu_9255b7d74cuda3std6ranges3__45__cpo9iter_moveE)
_ZN34_INTERNAL_9f6d37d7_4_k_cu_9255b7d74cuda3std6ranges3__45__cpo9iter_moveE:
	.zero		1
	.type		_ZN34_INTERNAL_9f6d37d7_4_k_cu_9255b7d76thrust24THRUST_300001_SM_1000_NS6system6detail10sequential3seqE,@object
	.size		_ZN34_INTERNAL_9f6d37d7_4_k_cu_9255b7d76thrust24THRUST_300001_SM_1000_NS6system6detail10sequential3seqE,(.L_31 - _ZN34_INTERNAL_9f6d37d7_4_k_cu_9255b7d76thrust24THRUST_300001_SM_1000_NS6system6detail10sequential3seqE)
_ZN34_INTERNAL_9f6d37d7_4_k_cu_9255b7d76thrust24THRUST_300001_SM_1000_NS6system6detail10sequential3seqE:
	.zero		1
.L_31:


//--------------------- .nv.shared._ZN3cub18CUB_300001_SM_10006detail8for_each13static_kernelINS2_12policy_hub_t12policy_500_tEmN6thrust24THRUST_300001_SM_1000_NS8cuda_cub20__uninitialized_fill7functorINS7_10device_ptrIfEEfEEEEvT0_T1_ --------------------------
	.section	.nv.shared._ZN3cub18CUB_300001_SM_10006detail8for_each13static_kernelINS2_12policy_hub_t12policy_500_tEmN6thrust24THRUST_300001_SM_1000_NS8cuda_cub20__uninitialized_fill7functorINS7_10device_ptrIfEEfEEEEvT0_T1_,"aw",@nobits
	.sectionflags	@""
	.align	16
	.zero		1024


//--------------------- .nv.shared._ZN3cub18CUB_300001_SM_10006detail11EmptyKernelIvEEvv --------------------------
	.section	.nv.shared._ZN3cub18CUB_300001_SM_10006detail11EmptyKernelIvEEvv,"aw",@nobits
	.sectionflags	@""
	.align	16
	.zero		1024


//--------------------- .nv.shared._Z9sumFramesIdEviiiiPKT_S2_PKiPS0_S5_ --------------------------
	.section	.nv.shared._Z9sumFramesIdEviiiiPKT_S2_PKiPS0_S5_,"aw",@nobits
	.sectionflags	@""
	.align	16
	.zero		1024


//--------------------- .nv.shared._Z9sumFramesIfEviiiiPKT_S2_PKiPS0_S5_ --------------------------
	.section	.nv.shared._Z9sumFramesIfEviiiiPKT_S2_PKiPS0_S5_,"aw",@nobits
	.sectionflags	@""
	.align	16
	.zero		1024


//--------------------- .nv.constant0._ZN3cub18CUB_300001_SM_10006detail8for_each13static_kernelINS2_12policy_hub_t12policy_500_tEmN6thrust24THRUST_300001_SM_1000_NS8cuda_cub20__uninitialized_fill7functorINS7_10device_ptrIdEEdEEEEvT0_T1_ --------------------------
	.section	.nv.constant0._ZN3cub18CUB_300001_SM_10006detail8for_each13static_kernelINS2_12policy_hub_t12policy_500_tEmN6thrust24THRUST_300001_SM_1000_NS8cuda_cub20__uninitialized_fill7functorINS7_10device_ptrIdEEdEEEEvT0_T1_,"a",@progbits
	.sectionflags	@""
	.align	4
.nv.constant0._ZN3cub18CUB_300001_SM_10006detail8for_each13static_kernelINS2_12policy_hub_t12policy_500_tEmN6thrust24THRUST_300001_SM_1000_NS8cuda_cub20__uninitialized_fill7functorINS7_10device_ptrIdEEdEEEEvT0_T1_:
	.zero		920


//--------------------- .nv.constant0._ZN3cub18CUB_300001_SM_10006detail8for_each13static_kernelINS2_12policy_hub_t12policy_500_tEmN6thrust24THRUST_300001_SM_1000_NS8cuda_cub20__uninitialized_fill7functorINS7_10device_ptrIfEEfEEEEvT0_T1_ --------------------------
	.section	.nv.constant0._ZN3cub18CUB_300001_SM_10006detail8for_each13static_kernelINS2_12policy_hub_t12policy_500_tEmN6thrust24THRUST_300001_SM_1000_NS8cuda_cub20__uninitialized_fill7functorINS7_10device_ptrIfEEfEEEEvT0_T1_,"a",@progbits
	.sectionflags	@""
	.align	4
.nv.constant0._ZN3cub18CUB_300001_SM_10006detail8for_each13static_kernelINS2_12policy_hub_t12policy_500_tEmN6thrust24THRUST_300001_SM_1000_NS8cuda_cub20__uninitialized_fill7functorINS7_10device_ptrIfEEfEEEEvT0_T1_:
	.zero		920


//--------------------- .nv.constant0._ZN3cub18CUB_300001_SM_10006detail11EmptyKernelIvEEvv --------------------------
	.section	.nv.constant0._ZN3cub18CUB_300001_SM_10006detail11EmptyKernelIvEEvv,"a",@progbits
	.sectionflags	@""
	.align	4
.nv.constant0._ZN3cub18CUB_300001_SM_10006detail11EmptyKernelIvEEvv:
	.zero		896


//--------------------- .nv.constant0._Z9sumFramesIdEviiiiPKT_S2_PKiPS0_S5_ --------------------------
	.section	.nv.constant0._Z9sumFramesIdEviiiiPKT_S2_PKiPS0_S5_,"a",@progbits
	.sectionflags	@""
	.align	4
.nv.constant0._Z9sumFramesIdEviiiiPKT_S2_PKiPS0_S5_:
	.zero		952


//--------------------- .nv.constant0._Z9sumFramesIfEviiiiPKT_S2_PKiPS0_S5_ --------------------------
	.section	.nv.constant0._Z9sumFramesIfEviiiiPKT_S2_PKiPS0_S5_,"a",@progbits
	.sectionflags	@""
	.align	4
.nv.constant0._Z9sumFramesIfEviiiiPKT_S2_PKiPS0_S5_:
	.zero		952


//--------------------- SYMBOLS --------------------------

	.type		.nv.reservedSmem.offset0,@object
	.size		.nv.reservedSmem.offset0,0x4
	.type		.nv.reservedSmem.cap,@object
	.size		.nv.reservedSmem.cap,0x4
